// auto-generated by cutlass_sweep.gemm — config: {"arch": "sm_90", "cluster_m": 2, "cluster_n": 1, "dtype": "fp16", "dtype_b": "fp16", "layout": "nt", "stages": 0, "tile_k": 32, "tile_m": 192, "tile_n": 160}
#include "cutlass/cutlass.h"
#include "cutlass/gemm/collective/collective_builder.hpp"
#include "cutlass/gemm/device/gemm_universal_adapter.h"
#include "cutlass/gemm/kernel/gemm_universal.hpp"
#include "cutlass/epilogue/collective/collective_builder.hpp"

using ElemA = cutlass::half_t;
using ElemB = cutlass::half_t;
using ElemCD = cutlass::half_t;
using Acc  = float;
using TileShape    = cute::Shape<cute::_192, cute::_160, cute::_32>;
using ClusterShape = cute::Shape<cute::_2, cute::_1, cute::_1>;

using CollectiveEpilogue = typename cutlass::epilogue::collective::CollectiveBuilder<
    cutlass::arch::Sm90, cutlass::arch::OpClassTensorOp,
    TileShape, ClusterShape,
    cutlass::epilogue::collective::EpilogueTileAuto,
    Acc, Acc,
    ElemCD, cutlass::layout::RowMajor, 128 / cutlass::sizeof_bits<ElemCD>::value,
    ElemCD, cutlass::layout::RowMajor, 128 / cutlass::sizeof_bits<ElemCD>::value,
    cutlass::epilogue::collective::EpilogueScheduleAuto
  >::CollectiveOp;

using CollectiveMainloop = typename cutlass::gemm::collective::CollectiveBuilder<
    cutlass::arch::Sm90, cutlass::arch::OpClassTensorOp,
    ElemA, cutlass::layout::RowMajor, 128 / cutlass::sizeof_bits<ElemA>::value,
    ElemB, cutlass::layout::ColumnMajor, 128 / cutlass::sizeof_bits<ElemB>::value,
    Acc,
    TileShape, ClusterShape,
    cutlass::gemm::collective::StageCountAutoCarveout<static_cast<int>(sizeof(typename CollectiveEpilogue::SharedStorage))>,
    cutlass::gemm::collective::KernelScheduleAuto
  >::CollectiveOp;

using GemmKernel = cutlass::gemm::kernel::GemmUniversal<
    cute::Shape<int,int,int,int>,
    CollectiveMainloop,
    CollectiveEpilogue
>;
using Gemm = cutlass::gemm::device::GemmUniversalAdapter<GemmKernel>;

// Force the device kernel symbol into the cubin without needing a host main.
auto* _anchor = &cutlass::device_kernel<GemmKernel>;


// ===== COMPILED SASS (sm_90a) =====

	.target	sm_90a

	.elftype	@"ET_EXEC"


//--------------------- .note.nv.tkinfo           --------------------------
	.section	.note.nv.tkinfo,"",@"SHT_NOTE"
	.sectionflags	@"SHF_NOTE_NV_TKINFO"
	.tkinfo
        /*0018*/ 	.word	0x00000002
        /*0030*/ 	.string	""
        /*0030*/ 	.string	"ptxas"
        /*0030*/ 	.string	"Cuda compilation tools, release 13.0, V13.0.88"
        /*0030*/ 	.string	"Build cuda_13.0.r13.0/compiler.36424714_0"
        /*0030*/ 	.string	"-arch sm_90a -m 64 "



//--------------------- .note.nv.cuinfo           --------------------------
	.section	.note.nv.cuinfo,"",@"SHT_NOTE"
	.sectionflags	@"SHF_NOTE_NV_CUINFO"
        /*0018*/ 	.short	0x0002
        /*001a*/ 	.short	0x005a
        /*001c*/ 	.short	0x0082
	.zero		2


//--------------------- .nv.info                  --------------------------
	.section	.nv.info,"",@"SHT_CUDA_INFO"
	.align	4


	//----- nvinfo : EIATTR_REGCOUNT
	.align		4
        /*0000*/ 	.byte	0x04, 0x2f
        /*0002*/ 	.short	(.L_15 - .L_14)
	.align		4
.L_14:
        /*0004*/ 	.word	index@(_ZN7cutlass13device_kernelINS_4gemm6kernel13GemmUniversalIN4cute5tupleIJiiiiEEENS1_10collective13CollectiveMmaINS1_34MainloopSm90TmaGmmaWarpSpecializedILi10ENS5_IJNS4_1CILi2EEENSA_ILi1EEESC_EEENS1_35KernelTmaWarpSpecializedCooperativeEEENS5_IJNSA_ILi192EEENSA_ILi160EEENSA_ILi32EEEEEENS_6half_tENS5_IJlSC_lEEESK_SL_NS4_8TiledMMAINS4_8MMA_AtomIJNS4_4SM904GMMA25MMA_64x32x16_F32F16F16_SSILNSP_5MajorE0ELSR_0ELNSP_7ScaleInE1ELSS_1EEEEEENS4_6LayoutISD_NS5_IJSC_NSA_ILi0EEESW_EEEEENS5_IJNS4_10UnderscoreESZ_SZ_EEEEENS4_13SM90_TMA_LOADENS4_14ComposedLayoutINS4_7SwizzleILi2ELi4ELi3EEENS4_18smem_ptr_flag_bitsILi16EEENSV_INS5_IJNSA_ILi8EEESI_EEENS5_IJSI_SC_EEEEEEEvNS4_8identityENS4_23SM90_TMA_LOAD_MULTICASTES1C_vS1D_EENS_8epilogue10collective6detail29Sm90TmaWarpSpecializedAdapterINS1H_15DefaultEpilogueISK_SL_SL_NS1G_6thread17LinearCombinationISK_Li1EffLNS1L_9ScaleType4KindE0ELNS_15FloatRoundStyleE2ESK_EENS1_15EpilogueDefaultEEEEEvvEEEEvNT_6ParamsE)
        /*0008*/ 	.word	0x000000a8


	//----- nvinfo : EIATTR_FRAME_SIZE
	.align		4
.L_15:
        /*000c*/ 	.byte	0x04, 0x11
        /*000e*/ 	.short	(.L_17 - .L_16)
	.align		4
.L_16:
        /*0010*/ 	.word	index@(_ZN7cutlass13device_kernelINS_4gemm6kernel13GemmUniversalIN4cute5tupleIJiiiiEEENS1_10collective13CollectiveMmaINS1_34MainloopSm90TmaGmmaWarpSpecializedILi10ENS5_IJNS4_1CILi2EEENSA_ILi1EEESC_EEENS1_35KernelTmaWarpSpecializedCooperativeEEENS5_IJNSA_ILi192EEENSA_ILi160EEENSA_ILi32EEEEEENS_6half_tENS5_IJlSC_lEEESK_SL_NS4_8TiledMMAINS4_8MMA_AtomIJNS4_4SM904GMMA25MMA_64x32x16_F32F16F16_SSILNSP_5MajorE0ELSR_0ELNSP_7ScaleInE1ELSS_1EEEEEENS4_6LayoutISD_NS5_IJSC_NSA_ILi0EEESW_EEEEENS5_IJNS4_10UnderscoreESZ_SZ_EEEEENS4_13SM90_TMA_LOADENS4_14ComposedLayoutINS4_7SwizzleILi2ELi4ELi3EEENS4_18smem_ptr_flag_bitsILi16EEENSV_INS5_IJNSA_ILi8EEESI_EEENS5_IJSI_SC_EEEEEEEvNS4_8identityENS4_23SM90_TMA_LOAD_MULTICASTES1C_vS1D_EENS_8epilogue10collective6detail29Sm90TmaWarpSpecializedAdapterINS1H_15DefaultEpilogueISK_SL_SL_NS1G_6thread17LinearCombinationISK_Li1EffLNS1L_9ScaleType4KindE0ELNS_15FloatRoundStyleE2ESK_EENS1_15EpilogueDefaultEEEEEvvEEEEvNT_6ParamsE)
        /*0014*/ 	.word	0x00000008


	//----- nvinfo : EIATTR_MIN_STACK_SIZE
	.align		4
.L_17:
        /*0018*/ 	.byte	0x04, 0x12
        /*001a*/ 	.short	(.L_19 - .L_18)
	.align		4
.L_18:
        /*001c*/ 	.word	index@(_ZN7cutlass13device_kernelINS_4gemm6kernel13GemmUniversalIN4cute5tupleIJiiiiEEENS1_10collective13CollectiveMmaINS1_34MainloopSm90TmaGmmaWarpSpecializedILi10ENS5_IJNS4_1CILi2EEENSA_ILi1EEESC_EEENS1_35KernelTmaWarpSpecializedCooperativeEEENS5_IJNSA_ILi192EEENSA_ILi160EEENSA_ILi32EEEEEENS_6half_tENS5_IJlSC_lEEESK_SL_NS4_8TiledMMAINS4_8MMA_AtomIJNS4_4SM904GMMA25MMA_64x32x16_F32F16F16_SSILNSP_5MajorE0ELSR_0ELNSP_7ScaleInE1ELSS_1EEEEEENS4_6LayoutISD_NS5_IJSC_NSA_ILi0EEESW_EEEEENS5_IJNS4_10UnderscoreESZ_SZ_EEEEENS4_13SM90_TMA_LOADENS4_14ComposedLayoutINS4_7SwizzleILi2ELi4ELi3EEENS4_18smem_ptr_flag_bitsILi16EEENSV_INS5_IJNSA_ILi8EEESI_EEENS5_IJSI_SC_EEEEEEEvNS4_8identityENS4_23SM90_TMA_LOAD_MULTICASTES1C_vS1D_EENS_8epilogue10collective6detail29Sm90TmaWarpSpecializedAdapterINS1H_15DefaultEpilogueISK_SL_SL_NS1G_6thread17LinearCombinationISK_Li1EffLNS1L_9ScaleType4KindE0ELNS_15FloatRoundStyleE2ESK_EENS1_15EpilogueDefaultEEEEEvvEEEEvNT_6ParamsE)
        /*0020*/ 	.word	0x00000008
.L_19:


//--------------------- .nv.compat                --------------------------
	.section	.nv.compat,"",@"SHT_CUDA_COMPAT_INFO"
	.align	4
        /*0000*/ 	.byte	0x02, 0x09, 0x01, 0x00, 0x02, 0x02, 0x04, 0x00, 0x02, 0x05, 0x05, 0x00, 0x03, 0x07, 0x01, 0x01
        /*0010*/ 	.byte	0x02, 0x03, 0x01, 0x00, 0x02, 0x06, 0x01, 0x00, 0x04, 0x0b, 0x08, 0x00, 0x00, 0x00, 0x00, 0x00
        /*0020*/ 	.byte	0x00, 0x00, 0x00, 0x00


//--------------------- .nv.info._ZN7cutlass13device_kernelINS_4gemm6kernel13GemmUniversalIN4cute5tupleIJiiiiEEENS1_10collective13CollectiveMmaINS1_34MainloopSm90TmaGmmaWarpSpecializedILi10ENS5_IJNS4_1CILi2EEENSA_ILi1EEESC_EEENS1_35KernelTmaWarpSpecializedCooperativeEEENS5_IJNSA_ILi192EEENSA_ILi160EEENSA_ILi32EEEEEENS_6half_tENS5_IJlSC_lEEESK_SL_NS4_8TiledMMAINS4_8MMA_AtomIJNS4_4SM904GMMA25MMA_64x32x16_F32F16F16_SSILNSP_5MajorE0ELSR_0ELNSP_7ScaleInE1ELSS_1EEEEEENS4_6LayoutISD_NS5_IJSC_NSA_ILi0EEESW_EEEEENS5_IJNS4_10UnderscoreESZ_SZ_EEEEENS4_13SM90_TMA_LOADENS4_14ComposedLayoutINS4_7SwizzleILi2ELi4ELi3EEENS4_18smem_ptr_flag_bitsILi16EEENSV_INS5_IJNSA_ILi8EEESI_EEENS5_IJSI_SC_EEEEEEEvNS4_8identityENS4_23SM90_TMA_LOAD_MULTICASTES1C_vS1D_EENS_8epilogue10collective6detail29Sm90TmaWarpSpecializedAdapterINS1H_15DefaultEpilogueISK_SL_SL_NS1G_6thread17LinearCombinationISK_Li1EffLNS1L_9ScaleType4KindE0ELNS_15FloatRoundStyleE2ESK_EENS1_15EpilogueDefaultEEEEEvvEEEEvNT_6ParamsE --------------------------
	.section	.nv.info._ZN7cutlass13device_kernelINS_4gemm6kernel13GemmUniversalIN4cute5tupleIJiiiiEEENS1_10collective13CollectiveMmaINS1_34MainloopSm90TmaGmmaWarpSpecializedILi10ENS5_IJNS4_1CILi2EEENSA_ILi1EEESC_EEENS1_35KernelTmaWarpSpecializedCooperativeEEENS5_IJNSA_ILi192EEENSA_ILi160EEENSA_ILi32EEEEEENS_6half_tENS5_IJlSC_lEEESK_SL_NS4_8TiledMMAINS4_8MMA_AtomIJNS4_4SM904GMMA25MMA_64x32x16_F32F16F16_SSILNSP_5MajorE0ELSR_0ELNSP_7ScaleInE1ELSS_1EEEEEENS4_6LayoutISD_NS5_IJSC_NSA_ILi0EEESW_EEEEENS5_IJNS4_10UnderscoreESZ_SZ_EEEEENS4_13SM90_TMA_LOADENS4_14ComposedLayoutINS4_7SwizzleILi2ELi4ELi3EEENS4_18smem_ptr_flag_bitsILi16EEENSV_INS5_IJNSA_ILi8EEESI_EEENS5_IJSI_SC_EEEEEEEvNS4_8identityENS4_23SM90_TMA_LOAD_MULTICASTES1C_vS1D_EENS_8epilogue10collective6detail29Sm90TmaWarpSpecializedAdapterINS1H_15DefaultEpilogueISK_SL_SL_NS1G_6thread17LinearCombinationISK_Li1EffLNS1L_9ScaleType4KindE0ELNS_15FloatRoundStyleE2ESK_EENS1_15EpilogueDefaultEEEEEvvEEEEvNT_6ParamsE,"",@"SHT_CUDA_INFO"
	.sectionflags	@""
	.align	4


	//----- nvinfo : EIATTR_CUDA_API_VERSION
	.align		4
        /*0000*/ 	.byte	0x04, 0x37
        /*0002*/ 	.short	(.L_21 - .L_20)
.L_20:
        /*0004*/ 	.word	0x00000082


	//----- nvinfo : EIATTR_KPARAM_INFO
	.align		4
.L_21:
        /*0008*/ 	.byte	0x04, 0x17
        /*000a*/ 	.short	(.L_23 - .L_22)
.L_22:
        /*000c*/ 	.word	0x00000000
        /*0010*/ 	.short	0x0000
        /*0012*/ 	.short	0x0070
        /*0014*/ 	.byte	0x00, 0xf0, 0x01, 0x10


	//----- nvinfo : EIATTR_SPARSE_MMA_MASK
	.align		4
.L_23:
        /*0018*/ 	.byte	0x03, 0x50
        /*001a*/ 	.short	0x0000


	//----- nvinfo : EIATTR_MAXREG_COUNT
	.align		4
        /*001c*/ 	.byte	0x03, 0x1b
        /*001e*/ 	.short	0x00a8


	//----- nvinfo : EIATTR_NUM_BARRIERS
	.align		4
        /*0020*/ 	.byte	0x02, 0x4c
        /*0022*/ 	.byte	0x01
	.zero		1


	//----- nvinfo : EIATTR_EXTERNS
	.align		4
        /*0024*/ 	.byte	0x04, 0x0f
        /*0026*/ 	.short	(.L_25 - .L_24)


	//   ....[0]....
	.align		4
.L_24:
        /*0028*/ 	.word	index@(__assertfail)


	//----- nvinfo : EIATTR_ANNOTATIONS
	.align		4
.L_25:
        /*002c*/ 	.byte	0x04, 0x55
        /*002e*/ 	.short	(.L_27 - .L_26)


	//   ....[0]....
.L_26:
        /*0030*/ 	.word	0x00000001
        /*0034*/ 	.byte	0xd0, 0x0a, 0x00, 0x00, 0x01, 0x00, 0x00, 0x00, 0x00, 0x0b, 0x00, 0x00, 0x01, 0x00, 0x00, 0x00
        /*0044*/ 	.byte	0xf0, 0x0f, 0x00, 0x00, 0x01, 0x00, 0x00, 0x00, 0x00, 0x10, 0x00, 0x00, 0x01, 0x00, 0x00, 0x00
        /*0054*/ 	.byte	0x20, 0x2a, 0x00, 0x00, 0x01, 0x00, 0x00, 0x00, 0x70, 0x2a, 0x00, 0x00, 0x01, 0x00, 0x00, 0x00
        /*0064*/ 	.byte	0x20, 0xca, 0x00, 0x00, 0x01, 0x00, 0x00, 0x00, 0x10, 0xd0, 0x00, 0x00, 0x01, 0x00, 0x00, 0x00
        /*0074*/ 	.byte	0x20, 0xd0, 0x00, 0x00


	//----- nvinfo : EIATTR_MERCURY_ISA_VERSION
	.align		4
.L_27:
        /*0078*/ 	.byte	0x03, 0x5f
        /*007a*/ 	.short	0x0101


	//----- nvinfo : EIATTR_INT_WARP_WIDE_INSTR_OFFSETS
	.align		4
        /*007c*/ 	.byte	0x04, 0x31
        /*007e*/ 	.short	(.L_29 - .L_28)


	//   ....[0]....
.L_28:
        /*0080*/ 	.word	0x00000580


	//   ....[1]....
        /*0084*/ 	.word	0x000005a0


	//   ....[2]....
        /*0088*/ 	.word	0x00000760


	//----- nvinfo : EIATTR_COOP_GROUP_MASK_REGIDS
	.align		4
.L_29:
        /*008c*/ 	.byte	0x04, 0x29
        /*008e*/ 	.short	(.L_31 - .L_30)


	//   ....[0]....
.L_30:
        /*0090*/ 	.word	0xffffffff


	//   ....[1]....
        /*0094*/ 	.word	0xffffffff


	//   ....[2]....
        /*0098*/ 	.word	0xffffffff


	//   ....[3]....
        /*009c*/ 	.word	0xffffffff


	//   ....[4]....
        /*00a0*/ 	.word	0xffffffff


	//   ....[5]....
        /*00a4*/ 	.word	0xffffffff


	//----- nvinfo : EIATTR_COOP_GROUP_INSTR_OFFSETS
	.align		4
.L_31:
        /*00a8*/ 	.byte	0x04, 0x28
        /*00aa*/ 	.short	(.L_33 - .L_32)


	//   ....[0]....
.L_32:
        /*00ac*/ 	.word	0x00000070


	//   ....[1]....
        /*00b0*/ 	.word	0x00000080


	//   ....[2]....
        /*00b4*/ 	.word	0x00000140


	//   ....[3]....
        /*00b8*/ 	.word	0x000003d0


	//   ....[4]....
        /*00bc*/ 	.word	0x000008f0


	//   ....[5]....
        /*00c0*/ 	.word	0x000013e0


	//----- nvinfo : EIATTR_REG_RECONFIG
	.align		4
.L_33:
        /*00c4*/ 	.byte	0x01, 0x54
	.zero		2


	//----- nvinfo : EIATTR_SYSCALL_OFFSETS
	.align		4
        /*00c8*/ 	.byte	0x04, 0x46
        /*00ca*/ 	.short	(.L_35 - .L_34)


	//   ....[0]....
.L_34:
        /*00cc*/ 	.word	0x00001590


	//----- nvinfo : EIATTR_MBARRIER_INSTR_OFFSETS
	.align		4
.L_35:
        /*00d0*/ 	.byte	0x04, 0x39
        /*00d2*/ 	.short	(.L_37 - .L_36)


	//   ....[0]....
.L_36:
        /*00d4*/ 	.word	0x00000260
        /*00d8*/ 	.word	0x000000ff
        /*00dc*/ 	.word	0x00000000
        /*00e0*/ 	.short	0x0100
        /*00e2*/ 	.byte	0x08
	.zero		1


	//   ....[1]....
        /*00e4*/ 	.word	0x00000270
        /*00e8*/ 	.word	0x000000ff
        /*00ec*/ 	.word	0x00000050
        /*00f0*/ 	.short	0x0100
        /*00f2*/ 	.byte	0x08
	.zero		1


	//   ....[2]....
        /*00f4*/ 	.word	0x00000280
        /*00f8*/ 	.word	0x000000ff
        /*00fc*/ 	.word	0x00000008
        /*0100*/ 	.short	0x0100
        /*0102*/ 	.byte	0x08
	.zero		1


	//   ....[3]....
        /*0104*/ 	.word	0x00000290
        /*0108*/ 	.word	0x000000ff
        /*010c*/ 	.word	0x00000058
        /*0110*/ 	.short	0x0100
        /*0112*/ 	.byte	0x08
	.zero		1


	//   ....[4]....
        /*0114*/ 	.word	0x000002a0
        /*0118*/ 	.word	0x000000ff
        /*011c*/ 	.word	0x00000010
        /*0120*/ 	.short	0x0100
        /*0122*/ 	.byte	0x08
	.zero		1


	//   ....[5]....
        /*0124*/ 	.word	0x000002b0
        /*0128*/ 	.word	0x000000ff
        /*012c*/ 	.word	0x00000060
        /*0130*/ 	.short	0x0100
        /*0132*/ 	.byte	0x08
	.zero		1


	//   ....[6]....
        /*0134*/ 	.word	0x000002c0
        /*0138*/ 	.word	0x000000ff
        /*013c*/ 	.word	0x00000018
        /*0140*/ 	.short	0x0100
        /*0142*/ 	.byte	0x08
	.zero		1


	//   ....[7]....
        /*0144*/ 	.word	0x000002d0
        /*0148*/ 	.word	0x000000ff
        /*014c*/ 	.word	0x00000068
        /*0150*/ 	.short	0x0100
        /*0152*/ 	.byte	0x08
	.zero		1


	//   ....[8]....
        /*0154*/ 	.word	0x000002e0
        /*0158*/ 	.word	0x000000ff
        /*015c*/ 	.word	0x00000020
        /*0160*/ 	.short	0x0100
        /*0162*/ 	.byte	0x08
	.zero		1


	//   ....[9]....
        /*0164*/ 	.word	0x000002f0
        /*0168*/ 	.word	0x000000ff
        /*016c*/ 	.word	0x00000070
        /*0170*/ 	.short	0x0100
        /*0172*/ 	.byte	0x08
	.zero		1


	//   ....[10]....
        /*0174*/ 	.word	0x00000300
        /*0178*/ 	.word	0x000000ff
        /*017c*/ 	.word	0x00000028
        /*0180*/ 	.short	0x0100
        /*0182*/ 	.byte	0x08
	.zero		1


	//   ....[11]....
        /*0184*/ 	.word	0x00000310
        /*0188*/ 	.word	0x000000ff
        /*018c*/ 	.word	0x00000078
        /*0190*/ 	.short	0x0100
        /*0192*/ 	.byte	0x08
	.zero		1


	//   ....[12]....
        /*0194*/ 	.word	0x00000320
        /*0198*/ 	.word	0x000000ff
        /*019c*/ 	.word	0x00000030
        /*01a0*/ 	.short	0x0100
        /*01a2*/ 	.byte	0x08
	.zero		1


	//   ....[13]....
        /*01a4*/ 	.word	0x00000330
        /*01a8*/ 	.word	0x000000ff
        /*01ac*/ 	.word	0x00000080
        /*01b0*/ 	.short	0x0100
        /*01b2*/ 	.byte	0x08
	.zero		1


	//   ....[14]....
        /*01b4*/ 	.word	0x00000340
        /*01b8*/ 	.word	0x000000ff
        /*01bc*/ 	.word	0x00000038
        /*01c0*/ 	.short	0x0100
        /*01c2*/ 	.byte	0x08
	.zero		1


	//   ....[15]....
        /*01c4*/ 	.word	0x00000350
        /*01c8*/ 	.word	0x000000ff
        /*01cc*/ 	.word	0x00000088
        /*01d0*/ 	.short	0x0100
        /*01d2*/ 	.byte	0x08
	.zero		1


	//   ....[16]....
        /*01d4*/ 	.word	0x00000360
        /*01d8*/ 	.word	0x000000ff
        /*01dc*/ 	.word	0x00000040
        /*01e0*/ 	.short	0x0100
        /*01e2*/ 	.byte	0x08
	.zero		1


	//   ....[17]....
        /*01e4*/ 	.word	0x00000370
        /*01e8*/ 	.word	0x000000ff
        /*01ec*/ 	.word	0x00000090
        /*01f0*/ 	.short	0x0100
        /*01f2*/ 	.byte	0x08
	.zero		1


	//   ....[18]....
        /*01f4*/ 	.word	0x00000380
        /*01f8*/ 	.word	0x000000ff
        /*01fc*/ 	.word	0x00000048
        /*0200*/ 	.short	0x0100
        /*0202*/ 	.byte	0x08
	.zero		1


	//   ....[19]....
        /*0204*/ 	.word	0x00000390
        /*0208*/ 	.word	0x000000ff
        /*020c*/ 	.word	0x00000098
        /*0210*/ 	.short	0x0100
        /*0212*/ 	.byte	0x08
	.zero		1


	//   ....[20]....
        /*0214*/ 	.word	0x000007f0
        /*0218*/ 	.word	0x000000ff
        /*021c*/ 	.word	0x000000b0
        /*0220*/ 	.short	0x0100
        /*0222*/ 	.byte	0x06
	.zero		1


	//   ....[21]....
        /*0224*/ 	.word	0x00000880
        /*0228*/ 	.word	0x000000ff
        /*022c*/ 	.word	0x000000b8
        /*0230*/ 	.short	0x0100
        /*0232*/ 	.byte	0x06
	.zero		1


	//   ....[22]....
        /*0234*/ 	.word	0x00001610
        /*0238*/ 	.word	0x00000003
        /*023c*/ 	.word	0x00000000
        /*0240*/ 	.short	0x010a
        /*0242*/ 	.byte	0x3f
	.zero		1


	//   ....[23]....
        /*0244*/ 	.word	0x00001650
        /*0248*/ 	.word	0x00000003
        /*024c*/ 	.word	0x00000000
        /*0250*/ 	.short	0x010a
        /*0252*/ 	.byte	0x3f
	.zero		1


	//   ....[24]....
        /*0254*/ 	.word	0x00001fa0
        /*0258*/ 	.word	0x000000ff
        /*025c*/ 	.word	0x00000000
        /*0260*/ 	.short	0x010a
        /*0262*/ 	.byte	0x07
	.zero		1


	//   ....[25]....
        /*0264*/ 	.word	0x00001fe0
        /*0268*/ 	.word	0x000000ff
        /*026c*/ 	.word	0x00000000
        /*0270*/ 	.short	0x010a
        /*0272*/ 	.byte	0x07
	.zero		1


	//   ....[26]....
        /*0274*/ 	.word	0x00002820
        /*0278*/ 	.word	0x00000006
        /*027c*/ 	.word	0x00000000
        /*0280*/ 	.short	0x0101
        /*0282*/ 	.byte	0x3f
	.zero		1


	//   ....[27]....
        /*0284*/ 	.word	0x000029e0
        /*0288*/ 	.word	0x00000000
        /*028c*/ 	.word	0x00000000
        /*0290*/ 	.short	0x0101
        /*0292*/ 	.byte	0x3f
	.zero		1


	//   ....[28]....
        /*0294*/ 	.word	0x0000d960
        /*0298*/ 	.word	0x0000000f
        /*029c*/ 	.word	0x00000050
        /*02a0*/ 	.short	0x010a
        /*02a2*/ 	.byte	0x3f
	.zero		1


	//   ....[29]....
        /*02a4*/ 	.word	0x0000dd00
        /*02a8*/ 	.word	0x00000004
        /*02ac*/ 	.word	0x000000b8
        /*02b0*/ 	.short	0x0101
        /*02b2*/ 	.byte	0x3f
	.zero		1


	//   ....[30]....
        /*02b4*/ 	.word	0x0000e460
        /*02b8*/ 	.word	0x00000007
        /*02bc*/ 	.word	0x00000000
        /*02c0*/ 	.short	0x010a
        /*02c2*/ 	.byte	0x3f
	.zero		1


	//   ....[31]....
        /*02c4*/ 	.word	0x0000e4e0
        /*02c8*/ 	.word	0x00000009
        /*02cc*/ 	.word	0x00000000
        /*02d0*/ 	.short	0x010a
        /*02d2*/ 	.byte	0x3f
	.zero		1


	//   ....[32]....
        /*02d4*/ 	.word	0x0000e570
        /*02d8*/ 	.word	0x00000006
        /*02dc*/ 	.word	0x00000000
        /*02e0*/ 	.short	0x010a
        /*02e2*/ 	.byte	0x3f
	.zero		1


	//   ....[33]....
        /*02e4*/ 	.word	0x0000e600
        /*02e8*/ 	.word	0x00000009
        /*02ec*/ 	.word	0x00000000
        /*02f0*/ 	.short	0x010a
        /*02f2*/ 	.byte	0x3f
	.zero		1


	//   ....[34]....
        /*02f4*/ 	.word	0x0000e690
        /*02f8*/ 	.word	0x00000006
        /*02fc*/ 	.word	0x00000000
        /*0300*/ 	.short	0x010a
        /*0302*/ 	.byte	0x3f
	.zero		1


	//   ....[35]....
        /*0304*/ 	.word	0x0000e720
        /*0308*/ 	.word	0x00000009
        /*030c*/ 	.word	0x00000000
        /*0310*/ 	.short	0x010a
        /*0312*/ 	.byte	0x3f
	.zero		1


	//   ....[36]....
        /*0314*/ 	.word	0x0000e7b0
        /*0318*/ 	.word	0x00000006
        /*031c*/ 	.word	0x00000000
        /*0320*/ 	.short	0x010a
        /*0322*/ 	.byte	0x3f
	.zero		1


	//   ....[37]....
        /*0324*/ 	.word	0x0000e840
        /*0328*/ 	.word	0x00000009
        /*032c*/ 	.word	0x00000000
        /*0330*/ 	.short	0x010a
        /*0332*/ 	.byte	0x3f
	.zero		1


	//   ....[38]....
        /*0334*/ 	.word	0x0000e8d0
        /*0338*/ 	.word	0x00000006
        /*033c*/ 	.word	0x00000000
        /*0340*/ 	.short	0x010a
        /*0342*/ 	.byte	0x3f
	.zero		1


	//   ....[39]....
        /*0344*/ 	.word	0x0000e960
        /*0348*/ 	.word	0x00000003
        /*034c*/ 	.word	0x00000000
        /*0350*/ 	.short	0x010a
        /*0352*/ 	.byte	0x3f
	.zero		1


	//   ....[40]....
        /*0354*/ 	.word	0x0000e9c0
        /*0358*/ 	.word	0x00000003
        /*035c*/ 	.word	0x00000000
        /*0360*/ 	.short	0x010a
        /*0362*/ 	.byte	0x3f
	.zero		1


	//   ....[41]....
        /*0364*/ 	.word	0x0000ea20
        /*0368*/ 	.word	0x00000006
        /*036c*/ 	.word	0x00000000
        /*0370*/ 	.short	0x010a
        /*0372*/ 	.byte	0x3f
	.zero		1


	//   ....[42]....
        /*0374*/ 	.word	0x0000eaf0
        /*0378*/ 	.word	0x0000000f
        /*037c*/ 	.word	0x00000050
        /*0380*/ 	.short	0x010a
        /*0382*/ 	.byte	0x3f
	.zero		1


	//   ....[43]....
        /*0384*/ 	.word	0x0000ebc0
        /*0388*/ 	.word	0x00000007
        /*038c*/ 	.word	0x00000000
        /*0390*/ 	.short	0x010a
        /*0392*/ 	.byte	0x3f
	.zero		1


	//   ....[44]....
        /*0394*/ 	.word	0x0000ec10
        /*0398*/ 	.word	0x00000009
        /*039c*/ 	.word	0x00000000
        /*03a0*/ 	.short	0x010a
        /*03a2*/ 	.byte	0x3f
	.zero		1


	//   ....[45]....
        /*03a4*/ 	.word	0x0000ec60
        /*03a8*/ 	.word	0x00000006
        /*03ac*/ 	.word	0x00000000
        /*03b0*/ 	.short	0x010a
        /*03b2*/ 	.byte	0x3f
	.zero		1


	//   ....[46]....
        /*03b4*/ 	.word	0x0000ecb0
        /*03b8*/ 	.word	0x00000009
        /*03bc*/ 	.word	0x00000000
        /*03c0*/ 	.short	0x010a
        /*03c2*/ 	.byte	0x3f
	.zero		1


	//   ....[47]....
        /*03c4*/ 	.word	0x0000ed00
        /*03c8*/ 	.word	0x00000006
        /*03cc*/ 	.word	0x00000000
        /*03d0*/ 	.short	0x010a
        /*03d2*/ 	.byte	0x3f
	.zero		1


	//   ....[48]....
        /*03d4*/ 	.word	0x0000ed50
        /*03d8*/ 	.word	0x00000009
        /*03dc*/ 	.word	0x00000000
        /*03e0*/ 	.short	0x010a
        /*03e2*/ 	.byte	0x3f
	.zero		1


	//   ....[49]....
        /*03e4*/ 	.word	0x0000eda0
        /*03e8*/ 	.word	0x00000006
        /*03ec*/ 	.word	0x00000000
        /*03f0*/ 	.short	0x010a
        /*03f2*/ 	.byte	0x3f
	.zero		1


	//   ....[50]....
        /*03f4*/ 	.word	0x0000edf0
        /*03f8*/ 	.word	0x00000009
        /*03fc*/ 	.word	0x00000000
        /*0400*/ 	.short	0x010a
        /*0402*/ 	.byte	0x3f
	.zero		1


	//   ....[51]....
        /*0404*/ 	.word	0x0000ee40
        /*0408*/ 	.word	0x00000006
        /*040c*/ 	.word	0x00000000
        /*0410*/ 	.short	0x010a
        /*0412*/ 	.byte	0x3f
	.zero		1


	//----- nvinfo : EIATTR_NUM_MBARRIERS
	.align		4
.L_37:
        /*0414*/ 	.byte	0x03, 0x38
        /*0416*/ 	.short	0x0016


	//----- nvinfo : EIATTR_EXIT_INSTR_OFFSETS
	.align		4
        /*0418*/ 	.byte	0x04, 0x1c
        /*041a*/ 	.short	(.L_39 - .L_38)


	//   ....[0]....
.L_38:
        /*041c*/ 	.word	0x00000a70


	//   ....[1]....
        /*0420*/ 	.word	0x000012f0


	//   ....[2]....
        /*0424*/ 	.word	0x0000d050


	//   ....[3]....
        /*0428*/ 	.word	0x0000d5f0


	//   ....[4]....
        /*042c*/ 	.word	0x0000e9b0


	//----- nvinfo : EIATTR_MAX_THREADS
	.align		4
.L_39:
        /*0430*/ 	.byte	0x04, 0x05
        /*0432*/ 	.short	(.L_41 - .L_40)
.L_40:
        /*0434*/ 	.word	0x00000180
        /*0438*/ 	.word	0x00000001
        /*043c*/ 	.word	0x00000001


	//----- nvinfo : EIATTR_CRS_STACK_SIZE
	.align		4
.L_41:
        /*0440*/ 	.byte	0x04, 0x1e
        /*0442*/ 	.short	(.L_43 - .L_42)
.L_42:
        /*0444*/ 	.word	0x00000000


	//----- nvinfo : EIATTR_CBANK_PARAM_SIZE
	.align		4
.L_43:
        /*0448*/ 	.byte	0x03, 0x19
        /*044a*/ 	.short	0x0470


	//----- nvinfo : EIATTR_PARAM_CBANK
	.align		4
        /*044c*/ 	.byte	0x04, 0x0a
        /*044e*/ 	.short	(.L_45 - .L_44)
	.align		4
.L_44:
        /*0450*/ 	.word	index@(.nv.constant0._ZN7cutlass13device_kernelINS_4gemm6kernel13GemmUniversalIN4cute5tupleIJiiiiEEENS1_10collective13CollectiveMmaINS1_34MainloopSm90TmaGmmaWarpSpecializedILi10ENS5_IJNS4_1CILi2EEENSA_ILi1EEESC_EEENS1_35KernelTmaWarpSpecializedCooperativeEEENS5_IJNSA_ILi192EEENSA_ILi160EEENSA_ILi32EEEEEENS_6half_tENS5_IJlSC_lEEESK_SL_NS4_8TiledMMAINS4_8MMA_AtomIJNS4_4SM904GMMA25MMA_64x32x16_F32F16F16_SSILNSP_5MajorE0ELSR_0ELNSP_7ScaleInE1ELSS_1EEEEEENS4_6LayoutISD_NS5_IJSC_NSA_ILi0EEESW_EEEEENS5_IJNS4_10UnderscoreESZ_SZ_EEEEENS4_13SM90_TMA_LOADENS4_14ComposedLayoutINS4_7SwizzleILi2ELi4ELi3EEENS4_18smem_ptr_flag_bitsILi16EEENSV_INS5_IJNSA_ILi8EEESI_EEENS5_IJSI_SC_EEEEEEEvNS4_8identityENS4_23SM90_TMA_LOAD_MULTICASTES1C_vS1D_EENS_8epilogue10collective6detail29Sm90TmaWarpSpecializedAdapterINS1H_15DefaultEpilogueISK_SL_SL_NS1G_6thread17LinearCombinationISK_Li1EffLNS1L_9ScaleType4KindE0ELNS_15FloatRoundStyleE2ESK_EENS1_15EpilogueDefaultEEEEEvvEEEEvNT_6ParamsE)
        /*0454*/ 	.short	0x0210
        /*0456*/ 	.short	0x0470


	//----- nvinfo : EIATTR_SW_WAR
	.align		4
.L_45:
        /*0458*/ 	.byte	0x04, 0x36
        /*045a*/ 	.short	(.L_47 - .L_46)
.L_46:
        /*045c*/ 	.word	0x00000008
.L_47:


//--------------------- .nv.callgraph             --------------------------
	.section	.nv.callgraph,"",@"SHT_CUDA_CALLGRAPH"
	.align	4
	.sectionentsize	8
	.align		4
        /*0000*/ 	.word	0x00000000
	.align		4
        /*0004*/ 	.word	0xffffffff
	.align		4
        /*0008*/ 	.word	index@(_ZN7cutlass13device_kernelINS_4gemm6kernel13GemmUniversalIN4cute5tupleIJiiiiEEENS1_10collective13CollectiveMmaINS1_34MainloopSm90TmaGmmaWarpSpecializedILi10ENS5_IJNS4_1CILi2EEENSA_ILi1EEESC_EEENS1_35KernelTmaWarpSpecializedCooperativeEEENS5_IJNSA_ILi192EEENSA_ILi160EEENSA_ILi32EEEEEENS_6half_tENS5_IJlSC_lEEESK_SL_NS4_8TiledMMAINS4_8MMA_AtomIJNS4_4SM904GMMA25MMA_64x32x16_F32F16F16_SSILNSP_5MajorE0ELSR_0ELNSP_7ScaleInE1ELSS_1EEEEEENS4_6LayoutISD_NS5_IJSC_NSA_ILi0EEESW_EEEEENS5_IJNS4_10UnderscoreESZ_SZ_EEEEENS4_13SM90_TMA_LOADENS4_14ComposedLayoutINS4_7SwizzleILi2ELi4ELi3EEENS4_18smem_ptr_flag_bitsILi16EEENSV_INS5_IJNSA_ILi8EEESI_EEENS5_IJSI_SC_EEEEEEEvNS4_8identityENS4_23SM90_TMA_LOAD_MULTICASTES1C_vS1D_EENS_8epilogue10collective6detail29Sm90TmaWarpSpecializedAdapterINS1H_15DefaultEpilogueISK_SL_SL_NS1G_6thread17LinearCombinationISK_Li1EffLNS1L_9ScaleType4KindE0ELNS_15FloatRoundStyleE2ESK_EENS1_15EpilogueDefaultEEEEEvvEEEEvNT_6ParamsE)
	.align		4
        /*000c*/ 	.word	index@(__assertfail)
	.align		4
        /*0010*/ 	.word	0x00000000
	.align		4
        /*0014*/ 	.word	0xfffffffe
	.align		4
        /*0018*/ 	.word	0x00000000
	.align		4
        /*001c*/ 	.word	0xfffffffd
	.align		4
        /*0020*/ 	.word	0x00000000
	.align		4
        /*0024*/ 	.word	0xfffffffc


//--------------------- .nv.constant4             --------------------------
	.section	.nv.constant4,"a",@progbits
	.align	8
	.align		8
.nv.constant4:
        /*0000*/ 	.dword	__assertfail
	.align		8
        /*0008*/ 	.dword	__unnamed_1
	.align		8
        /*0010*/ 	.dword	_ZN39_INTERNAL_714552c0_4_k_cu_d8d24eb6_72284cuda3std3__45__cpo5beginE
	.align		8
        /*0018*/ 	.dword	_ZN39_INTERNAL_714552c0_4_k_cu_d8d24eb6_72284cuda3std3__45__cpo3endE
	.align		8
        /*0020*/ 	.dword	_ZN39_INTERNAL_714552c0_4_k_cu_d8d24eb6_72284cuda3std3__45__cpo6cbeginE
	.align		8
        /*0028*/ 	.dword	_ZN39_INTERNAL_714552c0_4_k_cu_d8d24eb6_72284cuda3std3__45__cpo4cendE
	.align		8
        /*0030*/ 	.dword	_ZN39_INTERNAL_714552c0_4_k_cu_d8d24eb6_72284cuda3std3__441_GLOBAL__N__714552c0_4_k_cu_d8d24eb6_72286ignoreE
	.align		8
        /*0038*/ 	.dword	_ZN39_INTERNAL_714552c0_4_k_cu_d8d24eb6_72284cuda3std3__419piecewise_constructE
	.align		8
        /*0040*/ 	.dword	_ZN39_INTERNAL_714552c0_4_k_cu_d8d24eb6_72284cuda3std3__48in_placeE
	.align		8
        /*0048*/ 	.dword	_ZN39_INTERNAL_714552c0_4_k_cu_d8d24eb6_72284cuda3std6ranges3__45__cpo4swapE
	.align		8
        /*0050*/ 	.dword	_ZN39_INTERNAL_714552c0_4_k_cu_d8d24eb6_72284cuda3std6ranges3__45__cpo9iter_moveE
	.align		8
        /*0058*/ 	.dword	_ZN39_INTERNAL_714552c0_4_k_cu_d8d24eb6_72284cute7productE
	.align		8
        /*0060*/ 	.dword	_ZN39_INTERNAL_714552c0_4_k_cu_d8d24eb6_72284cute1_E
	.align		8
        /*0068*/ 	.dword	$str$22
	.align		8
        /*0070*/ 	.dword	$str$23


//--------------------- .text._ZN7cutlass13device_kernelINS_4gemm6kernel13GemmUniversalIN4cute5tupleIJiiiiEEENS1_10collective13CollectiveMmaINS1_34MainloopSm90TmaGmmaWarpSpecializedILi10ENS5_IJNS4_1CILi2EEENSA_ILi1EEESC_EEENS1_35KernelTmaWarpSpecializedCooperativeEEENS5_IJNSA_ILi192EEENSA_ILi160EEENSA_ILi32EEEEEENS_6half_tENS5_IJlSC_lEEESK_SL_NS4_8TiledMMAINS4_8MMA_AtomIJNS4_4SM904GMMA25MMA_64x32x16_F32F16F16_SSILNSP_5MajorE0ELSR_0ELNSP_7ScaleInE1ELSS_1EEEEEENS4_6LayoutISD_NS5_IJSC_NSA_ILi0EEESW_EEEEENS5_IJNS4_10UnderscoreESZ_SZ_EEEEENS4_13SM90_TMA_LOADENS4_14ComposedLayoutINS4_7SwizzleILi2ELi4ELi3EEENS4_18smem_ptr_flag_bitsILi16EEENSV_INS5_IJNSA_ILi8EEESI_EEENS5_IJSI_SC_EEEEEEEvNS4_8identityENS4_23SM90_TMA_LOAD_MULTICASTES1C_vS1D_EENS_8epilogue10collective6detail29Sm90TmaWarpSpecializedAdapterINS1H_15DefaultEpilogueISK_SL_SL_NS1G_6thread17LinearCombinationISK_Li1EffLNS1L_9ScaleType4KindE0ELNS_15FloatRoundStyleE2ESK_EENS1_15EpilogueDefaultEEEEEvvEEEEvNT_6ParamsE --------------------------
	.section	.text._ZN7cutlass13device_kernelINS_4gemm6kernel13GemmUniversalIN4cute5tupleIJiiiiEEENS1_10collective13CollectiveMmaINS1_34MainloopSm90TmaGmmaWarpSpecializedILi10ENS5_IJNS4_1CILi2EEENSA_ILi1EEESC_EEENS1_35KernelTmaWarpSpecializedCooperativeEEENS5_IJNSA_ILi192EEENSA_ILi160EEENSA_ILi32EEEEEENS_6half_tENS5_IJlSC_lEEESK_SL_NS4_8TiledMMAINS4_8MMA_AtomIJNS4_4SM904GMMA25MMA_64x32x16_F32F16F16_SSILNSP_5MajorE0ELSR_0ELNSP_7ScaleInE1ELSS_1EEEEEENS4_6LayoutISD_NS5_IJSC_NSA_ILi0EEESW_EEEEENS5_IJNS4_10UnderscoreESZ_SZ_EEEEENS4_13SM90_TMA_LOADENS4_14ComposedLayoutINS4_7SwizzleILi2ELi4ELi3EEENS4_18smem_ptr_flag_bitsILi16EEENSV_INS5_IJNSA_ILi8EEESI_EEENS5_IJSI_SC_EEEEEEEvNS4_8identityENS4_23SM90_TMA_LOAD_MULTICASTES1C_vS1D_EENS_8epilogue10collective6detail29Sm90TmaWarpSpecializedAdapterINS1H_15DefaultEpilogueISK_SL_SL_NS1G_6thread17LinearCombinationISK_Li1EffLNS1L_9ScaleType4KindE0ELNS_15FloatRoundStyleE2ESK_EENS1_15EpilogueDefaultEEEEEvvEEEEvNT_6ParamsE,"ax",@progbits
	.align	128
.text._ZN7cutlass13device_kernelINS_4gemm6kernel13GemmUniversalIN4cute5tupleIJiiiiEEENS1_10collective13CollectiveMmaINS1_34MainloopSm90TmaGmmaWarpSpecializedILi10ENS5_IJNS4_1CILi2EEENSA_ILi1EEESC_EEENS1_35KernelTmaWarpSpecializedCooperativeEEENS5_IJNSA_ILi192EEENSA_ILi160EEENSA_ILi32EEEEEENS_6half_tENS5_IJlSC_lEEESK_SL_NS4_8TiledMMAINS4_8MMA_AtomIJNS4_4SM904GMMA25MMA_64x32x16_F32F16F16_SSILNSP_5MajorE0ELSR_0ELNSP_7ScaleInE1ELSS_1EEEEEENS4_6LayoutISD_NS5_IJSC_NSA_ILi0EEESW_EEEEENS5_IJNS4_10UnderscoreESZ_SZ_EEEEENS4_13SM90_TMA_LOADENS4_14ComposedLayoutINS4_7SwizzleILi2ELi4ELi3EEENS4_18smem_ptr_flag_bitsILi16EEENSV_INS5_IJNSA_ILi8EEESI_EEENS5_IJSI_SC_EEEEEEEvNS4_8identityENS4_23SM90_TMA_LOAD_MULTICASTES1C_vS1D_EENS_8epilogue10collective6detail29Sm90TmaWarpSpecializedAdapterINS1H_15DefaultEpilogueISK_SL_SL_NS1G_6thread17LinearCombinationISK_Li1EffLNS1L_9ScaleType4KindE0ELNS_15FloatRoundStyleE2ESK_EENS1_15EpilogueDefaultEEEEEvvEEEEvNT_6ParamsE:
        .type           _ZN7cutlass13device_kernelINS_4gemm6kernel13GemmUniversalIN4cute5tupleIJiiiiEEENS1_10collective13CollectiveMmaINS1_34MainloopSm90TmaGmmaWarpSpecializedILi10ENS5_IJNS4_1CILi2EEENSA_ILi1EEESC_EEENS1_35KernelTmaWarpSpecializedCooperativeEEENS5_IJNSA_ILi192EEENSA_ILi160EEENSA_ILi32EEEEEENS_6half_tENS5_IJlSC_lEEESK_SL_NS4_8TiledMMAINS4_8MMA_AtomIJNS4_4SM904GMMA25MMA_64x32x16_F32F16F16_SSILNSP_5MajorE0ELSR_0ELNSP_7ScaleInE1ELSS_1EEEEEENS4_6LayoutISD_NS5_IJSC_NSA_ILi0EEESW_EEEEENS5_IJNS4_10UnderscoreESZ_SZ_EEEEENS4_13SM90_TMA_LOADENS4_14ComposedLayoutINS4_7SwizzleILi2ELi4ELi3EEENS4_18smem_ptr_flag_bitsILi16EEENSV_INS5_IJNSA_ILi8EEESI_EEENS5_IJSI_SC_EEEEEEEvNS4_8identityENS4_23SM90_TMA_LOAD_MULTICASTES1C_vS1D_EENS_8epilogue10collective6detail29Sm90TmaWarpSpecializedAdapterINS1H_15DefaultEpilogueISK_SL_SL_NS1G_6thread17LinearCombinationISK_Li1EffLNS1L_9ScaleType4KindE0ELNS_15FloatRoundStyleE2ESK_EENS1_15EpilogueDefaultEEEEEvvEEEEvNT_6ParamsE,@function
        .size           _ZN7cutlass13device_kernelINS_4gemm6kernel13GemmUniversalIN4cute5tupleIJiiiiEEENS1_10collective13CollectiveMmaINS1_34MainloopSm90TmaGmmaWarpSpecializedILi10ENS5_IJNS4_1CILi2EEENSA_ILi1EEESC_EEENS1_35KernelTmaWarpSpecializedCooperativeEEENS5_IJNSA_ILi192EEENSA_ILi160EEENSA_ILi32EEEEEENS_6half_tENS5_IJlSC_lEEESK_SL_NS4_8TiledMMAINS4_8MMA_AtomIJNS4_4SM904GMMA25MMA_64x32x16_F32F16F16_SSILNSP_5MajorE0ELSR_0ELNSP_7ScaleInE1ELSS_1EEEEEENS4_6LayoutISD_NS5_IJSC_NSA_ILi0EEESW_EEEEENS5_IJNS4_10UnderscoreESZ_SZ_EEEEENS4_13SM90_TMA_LOADENS4_14ComposedLayoutINS4_7SwizzleILi2ELi4ELi3EEENS4_18smem_ptr_flag_bitsILi16EEENSV_INS5_IJNSA_ILi8EEESI_EEENS5_IJSI_SC_EEEEEEEvNS4_8identityENS4_23SM90_TMA_LOAD_MULTICASTES1C_vS1D_EENS_8epilogue10collective6detail29Sm90TmaWarpSpecializedAdapterINS1H_15DefaultEpilogueISK_SL_SL_NS1G_6thread17LinearCombinationISK_Li1EffLNS1L_9ScaleType4KindE0ELNS_15FloatRoundStyleE2ESK_EENS1_15EpilogueDefaultEEEEEvvEEEEvNT_6ParamsE,(.L_x_400 - _ZN7cutlass13device_kernelINS_4gemm6kernel13GemmUniversalIN4cute5tupleIJiiiiEEENS1_10collective13CollectiveMmaINS1_34MainloopSm90TmaGmmaWarpSpecializedILi10ENS5_IJNS4_1CILi2EEENSA_ILi1EEESC_EEENS1_35KernelTmaWarpSpecializedCooperativeEEENS5_IJNSA_ILi192EEENSA_ILi160EEENSA_ILi32EEEEEENS_6half_tENS5_IJlSC_lEEESK_SL_NS4_8TiledMMAINS4_8MMA_AtomIJNS4_4SM904GMMA25MMA_64x32x16_F32F16F16_SSILNSP_5MajorE0ELSR_0ELNSP_7ScaleInE1ELSS_1EEEEEENS4_6LayoutISD_NS5_IJSC_NSA_ILi0EEESW_EEEEENS5_IJNS4_10UnderscoreESZ_SZ_EEEEENS4_13SM90_TMA_LOADENS4_14ComposedLayoutINS4_7SwizzleILi2ELi4ELi3EEENS4_18smem_ptr_flag_bitsILi16EEENSV_INS5_IJNSA_ILi8EEESI_EEENS5_IJSI_SC_EEEEEEEvNS4_8identityENS4_23SM90_TMA_LOAD_MULTICASTES1C_vS1D_EENS_8epilogue10collective6detail29Sm90TmaWarpSpecializedAdapterINS1H_15DefaultEpilogueISK_SL_SL_NS1G_6thread17LinearCombinationISK_Li1EffLNS1L_9ScaleType4KindE0ELNS_15FloatRoundStyleE2ESK_EENS1_15EpilogueDefaultEEEEEvvEEEEvNT_6ParamsE)
        .other          _ZN7cutlass13device_kernelINS_4gemm6kernel13GemmUniversalIN4cute5tupleIJiiiiEEENS1_10collective13CollectiveMmaINS1_34MainloopSm90TmaGmmaWarpSpecializedILi10ENS5_IJNS4_1CILi2EEENSA_ILi1EEESC_EEENS1_35KernelTmaWarpSpecializedCooperativeEEENS5_IJNSA_ILi192EEENSA_ILi160EEENSA_ILi32EEEEEENS_6half_tENS5_IJlSC_lEEESK_SL_NS4_8TiledMMAINS4_8MMA_AtomIJNS4_4SM904GMMA25MMA_64x32x16_F32F16F16_SSILNSP_5MajorE0ELSR_0ELNSP_7ScaleInE1ELSS_1EEEEEENS4_6LayoutISD_NS5_IJSC_NSA_ILi0EEESW_EEEEENS5_IJNS4_10UnderscoreESZ_SZ_EEEEENS4_13SM90_TMA_LOADENS4_14ComposedLayoutINS4_7SwizzleILi2ELi4ELi3EEENS4_18smem_ptr_flag_bitsILi16EEENSV_INS5_IJNSA_ILi8EEESI_EEENS5_IJSI_SC_EEEEEEEvNS4_8identityENS4_23SM90_TMA_LOAD_MULTICASTES1C_vS1D_EENS_8epilogue10collective6detail29Sm90TmaWarpSpecializedAdapterINS1H_15DefaultEpilogueISK_SL_SL_NS1G_6thread17LinearCombinationISK_Li1EffLNS1L_9ScaleType4KindE0ELNS_15FloatRoundStyleE2ESK_EENS1_15EpilogueDefaultEEEEEvvEEEEvNT_6ParamsE,@"STO_CUDA_ENTRY STV_DEFAULT"
_ZN7cutlass13device_kernelINS_4gemm6kernel13GemmUniversalIN4cute5tupleIJiiiiEEENS1_10collective13CollectiveMmaINS1_34MainloopSm90TmaGmmaWarpSpecializedILi10ENS5_IJNS4_1CILi2EEENSA_ILi1EEESC_EEENS1_35KernelTmaWarpSpecializedCooperativeEEENS5_IJNSA_ILi192EEENSA_ILi160EEENSA_ILi32EEEEEENS_6half_tENS5_IJlSC_lEEESK_SL_NS4_8TiledMMAINS4_8MMA_AtomIJNS4_4SM904GMMA25MMA_64x32x16_F32F16F16_SSILNSP_5MajorE0ELSR_0ELNSP_7ScaleInE1ELSS_1EEEEEENS4_6LayoutISD_NS5_IJSC_NSA_ILi0EEESW_EEEEENS5_IJNS4_10UnderscoreESZ_SZ_EEEEENS4_13SM90_TMA_LOADENS4_14ComposedLayoutINS4_7SwizzleILi2ELi4ELi3EEENS4_18smem_ptr_flag_bitsILi16EEENSV_INS5_IJNSA_ILi8EEESI_EEENS5_IJSI_SC_EEEEEEEvNS4_8identityENS4_23SM90_TMA_LOAD_MULTICASTES1C_vS1D_EENS_8epilogue10collective6detail29Sm90TmaWarpSpecializedAdapterINS1H_15DefaultEpilogueISK_SL_SL_NS1G_6thread17LinearCombinationISK_Li1EffLNS1L_9ScaleType4KindE0ELNS_15FloatRoundStyleE2ESK_EENS1_15EpilogueDefaultEEEEEvvEEEEvNT_6ParamsE:
[----:B------:R-:W0:Y:S02]  /*0000*/  LDC R1, c[0x0][0x28] ;  /* 0x00000a00ff017b82 */ /* 0x000e240000000800 */
[----:B0-----:R-:W-:Y:S01]  /*0010*/  VIADD R1, R1, 0xfffffff8 ;  /* 0xfffffff801017836 */ /* 0x001fe20000000000 */
[----:B------:R-:W0:Y:S01]  /*0020*/  S2R R6, SR_TID.X ;  /* 0x0000000000067919 */ /* 0x000e220000002100 */
[----:B------:R-:W-:Y:S01]  /*0030*/  ELECT P0, URZ, PT ;  /* 0x00000000003f782f */ /* 0x000fe20003800000 */
[----:B------:R-:W-:Y:S01]  /*0040*/  BSSY B0, `(.L_x_0) ;  /* 0x000000f000007945 */ /* 0x000fe20003800000 */
[--C-:B0-----:R-:W-:Y:S02]  /*0050*/  SHF.R.U32.HI R0, RZ, 0x5, R6.reuse ;  /* 0x00000005ff007819 */ /* 0x101fe40000011606 */
[----:B------:R-:W-:-:S03]  /*0060*/  SHF.R.U32.HI R3, RZ, 0x7, R6 ;  /* 0x00000007ff037819 */ /* 0x000fc60000011606 */
[----:B------:R-:W0:Y:S04]  /*0070*/  SHFL.IDX PT, R2, R0, RZ, 0x1f ;  /* 0x00001fff00027589 */ /* 0x000e2800000e0000 */
[----:B------:R1:W2:Y:S01]  /*0080*/  SHFL.IDX PT, R5, R3, RZ, 0x1f ;  /* 0x00001fff03057589 */ /* 0x0002a200000e0000 */
[----:B0-----:R-:W-:-:S13]  /*0090*/  ISETP.NE.OR P0, PT, R2, RZ, !P0 ;  /* 0x000000ff0200720c */ /* 0x001fda0004705670 */
[----:B-12---:R-:W-:Y:S05]  /*00a0*/  @P0 BRA `(.L_x_1) ;  /* 0x0000000000200947 */ /* 0x006fea0003800000 */
[----:B------:R-:W-:Y:S02]  /*00b0*/  ULDC.64 UR4, c[0x0][0x198] ;  /* 0x0000660000047ab9 */ /* 0x000fe40000000a00 */
[----:B------:R-:W-:Y:S02]  /*00c0*/  UIADD3 UR6, UP0, UR4, 0xf0, URZ ;  /* 0x000000f004067890 */ /* 0x000fe4000ff1e03f */
[----:B------:R-:W-:Y:S02]  /*00d0*/  UIADD3 UR4, UP1, UR4, 0x1f0, URZ ;  /* 0x000001f004047890 */ /* 0x000fe4000ff3e03f */
[----:B------:R-:W-:Y:S02]  /*00e0*/  UIADD3.X UR7, URZ, UR5, URZ, UP0, !UPT ;  /* 0x000000053f077290 */ /* 0x000fe400087fe43f */
[----:B------:R-:W-:-:S07]  /*00f0*/  UIADD3.X UR5, URZ, UR5, URZ, UP1, !UPT ;  /* 0x000000053f057290 */ /* 0x000fce0008ffe43f */
[----:B------:R0:W-:Y:S02]  /*0100*/  UTMACCTL.PF [UR6] ;  /* 0x00000000060079b9 */ /* 0x0001e40008040000 */
[----:B------:R0:W-:Y:S02]  /*0110*/  UTMACCTL.PF [UR4] ;  /* 0x00000000040079b9 */ /* 0x0001e40008040000 */
[----:B0-----:R-:W-:Y:S01]  /*0120*/  NOP ;  /* 0x0000000000007918 */ /* 0x001fe20000000000 */
.L_x_1:
[----:B------:R-:W-:Y:S05]  /*0130*/  BSYNC B0 ;  /* 0x0000000000007941 */ /* 0x000fea0003800000 */
.L_x_0:
[----:B------:R-:W0:Y:S02]  /*0140*/  SHFL.IDX PT, R3, R0, RZ, 0x1f ;  /* 0x00001fff00037589 */ /* 0x000e2400000e0000 */
[----:B0-----:R-:W-:-:S13]  /*0150*/  ISETP.NE.AND P0, PT, R3, RZ, PT ;  /* 0x000000ff0300720c */ /* 0x001fda0003f05270 */
[----:B------:R-:W-:Y:S05]  /*0160*/  @P0 BRA `(.L_x_2) ;  /* 0x0000000000940947 */ /* 0x000fea0003800000 */
[----:B------:R-:W-:Y:S01]  /*0170*/  ELECT P0, URZ, PT ;  /* 0x00000000003f782f */ /* 0x000fe20003800000 */
[----:B------:R-:W-:-:S12]  /*0180*/  BSSY B0, `(.L_x_2) ;  /* 0x0000023000007945 */ /* 0x000fd80003800000 */
[----:B------:R-:W-:Y:S05]  /*0190*/  @!P0 BRA `(.L_x_3) ;  /* 0x0000000000848947 */ /* 0x000fea0003800000 */
[----:B------:R-:W0:Y:S01]  /*01a0*/  S2UR UR8, SR_CgaCtaId ;  /* 0x00000000000879c3 */ /* 0x000e220000008800 */
[----:B------:R-:W-:Y:S01]  /*01b0*/  UMOV UR4, 0x400 ;  /* 0x0000040000047882 */ /* 0x000fe20000000000 */
[----:B------:R-:W-:Y:S01]  /*01c0*/  UMOV UR5, 0x1 ;  /* 0x0000000100057882 */ /* 0x000fe20000000000 */
[----:B------:R-:W-:Y:S02]  /*01d0*/  UMOV UR6, 0x4 ;  /* 0x0000000400067882 */ /* 0x000fe40000000000 */
[----:B------:R-:W-:-:S04]  /*01e0*/  UIADD3 UR6, -UR6, 0x100000, URZ ;  /* 0x0010000006067890 */ /* 0x000fc8000fffe13f */
[----:B------:R-:W-:Y:S02]  /*01f0*/  USHF.L.U32 UR7, UR6, 0xb, URZ ;  /* 0x0000000b06077899 */ /* 0x000fe4000800063f */
[----:B------:R-:W-:Y:S02]  /*0200*/  USHF.L.U32 UR6, UR6, 0x1, URZ ;  /* 0x0000000106067899 */ /* 0x000fe4000800063f */
[----:B0-----:R-:W-:Y:S02]  /*0210*/  ULEA UR8, UR8, UR4, 0x18 ;  /* 0x0000000408087291 */ /* 0x001fe4000f8ec03f */
[----:B------:R-:W-:-:S04]  /*0220*/  UIADD3 UR4, -UR5, 0x100000, URZ ;  /* 0x0010000005047890 */ /* 0x000fc8000fffe13f */
[----:B------:R-:W-:Y:S02]  /*0230*/  USHF.L.U32 UR5, UR4, 0xb, URZ ;  /* 0x0000000b04057899 */ /* 0x000fe4000800063f */
[----:B------:R-:W-:Y:S01]  /*0240*/  USHF.L.U32 UR4, UR4, 0x1, URZ ;  /* 0x0000000104047899 */ /* 0x000fe2000800063f */
[----:B------:R-:W0:Y:S11]  /*0250*/  FENCE.VIEW.ASYNC.S ;  /* 0x00000000000073c6 */ /* 0x000e360000000000 */
[----:B0-----:R0:W1:Y:S01]  /*0260*/  SYNCS.EXCH.64 URZ, [UR8], UR4 ;  /* 0x00000004083f75b2 */ /* 0x0010620008000100 */
[----:B------:R0:W2:Y:S01]  /*0270*/  SYNCS.EXCH.64 URZ, [UR8+0x50], UR6 ;  /* 0x00005006083f75b2 */ /* 0x0000a20008000100 */
[----:B------:R0:W3:Y:S01]  /*0280*/  SYNCS.EXCH.64 URZ, [UR8+0x8], UR4 ;  /* 0x00000804083f75b2 */ /* 0x0000e20008000100 */
[----:B------:R0:W4:Y:S01]  /*0290*/  SYNCS.EXCH.64 URZ, [UR8+0x58], UR6 ;  /* 0x00005806083f75b2 */ /* 0x0001220008000100 */
[----:B------:R0:W0:Y:S01]  /*02a0*/  SYNCS.EXCH.64 URZ, [UR8+0x10], UR4 ;  /* 0x00001004083f75b2 */ /* 0x0000220008000100 */
        /* <DEDUP_REMOVED lines=15> */
[----:B------:R-:W-:Y:S01]  /*03a0*/  NOP ;  /* 0x0000000000007918 */ /* 0x000fe20000000000 */
.L_x_3:
[----:B0-----:R-:W-:Y:S05]  /*03b0*/  BSYNC B0 ;  /* 0x0000000000007941 */ /* 0x001fea0003800000 */
.L_x_2:
[----:B------:R-:W-:Y:S01]  /*03c0*/  SHF.R.S32.HI R4, RZ, 0x1f, R6 ;  /* 0x0000001fff047819 */ /* 0x000fe20000011406 */
[----:B------:R-:W0:Y:S01]  /*03d0*/  SHFL.IDX PT, R0, R0, RZ, 0x1f ;  /* 0x00001fff00007589 */ /* 0x000e2200000e0000 */
[----:B------:R-:W5:Y:S01]  /*03e0*/  S2UR UR8, SR_CTAID.X ;  /* 0x00000000000879c3 */ /* 0x000f620000002500 */
[----:B------:R-:W-:Y:S02]  /*03f0*/  ELECT P0, URZ, PT ;  /* 0x00000000003f782f */ /* 0x000fe40003800000 */
[----:B------:R-:W-:Y:S01]  /*0400*/  LEA.HI R4, R4, R6, RZ, 0x7 ;  /* 0x0000000604047211 */ /* 0x000fe200078f38ff */
[----:B------:R-:W-:Y:S01]  /*0410*/  ULDC UR4, c[0x0][0x150] ;  /* 0x0000540000047ab9 */ /* 0x000fe20000000800 */
[----:B------:R-:W-:Y:S01]  /*0420*/  SHF.R.S32.HI R8, RZ, 0x1f, R3 ;  /* 0x0000001fff087819 */ /* 0x000fe20000011403 */
[----:B------:R-:W-:Y:S01]  /*0430*/  NOP ;  /* 0x0000000000007918 */ /* 0x000fe20000000000 */
[----:B------:R-:W-:Y:S01]  /*0440*/  LOP3.LUT R4, R4, 0xffffff80, RZ, 0xc0, !PT ;  /* 0xffffff8004047812 */ /* 0x000fe200078ec0ff */
[----:B------:R-:W-:Y:S01]  /*0450*/  NOP ;  /* 0x0000000000007918 */ /* 0x000fe20000000000 */
[----:B------:R-:W-:Y:S01]  /*0460*/  LEA.HI R8, R8, R3, RZ, 0x2 ;  /* 0x0000000308087211 */ /* 0x000fe200078f10ff */
[----:B------:R-:W1:Y:S01]  /*0470*/  LDC R10, c[0x0][0x144] ;  /* 0x00005100ff0a7b82 */ /* 0x000e620000000800 */
[----:B------:R-:W-:Y:S01]  /*0480*/  IMAD.MOV.U32 R16, RZ, RZ, 0x1 ;  /* 0x00000001ff107424 */ /* 0x000fe200078e00ff */
[----:B------:R-:W-:Y:S01]  /*0490*/  ISETP.NE.AND P3, PT, R5, RZ, PT ;  /* 0x000000ff0500720c */ /* 0x000fe20003f65270 */
[----:B------:R-:W-:Y:S01]  /*04a0*/  IMAD.IADD R6, R6, 0x1, -R4 ;  /* 0x0000000106067824 */ /* 0x000fe200078e0a04 */
[----:B------:R-:W-:Y:S01]  /*04b0*/  LOP3.LUT R8, R8, 0x3ffffffc, RZ, 0xc0, !PT ;  /* 0x3ffffffc08087812 */ /* 0x000fe200078ec0ff */
[----:B------:R-:W2:Y:S03]  /*04c0*/  S2R R4, SR_CTAID.Y ;  /* 0x0000000000047919 */ /* 0x000ea60000002600 */
[----:B------:R-:W-:Y:S01]  /*04d0*/  SHF.R.S32.HI R7, RZ, 0x1f, R6 ;  /* 0x0000001fff077819 */ /* 0x000fe20000011406 */
[----:B------:R-:W-:Y:S01]  /*04e0*/  IMAD.IADD R8, R3, 0x1, -R8 ;  /* 0x0000000103087824 */ /* 0x000fe200078e0a08 */
[----:B------:R-:W3:Y:S02]  /*04f0*/  LDC R13, c[0x0][0x140] ;  /* 0x00005000ff0d7b82 */ /* 0x000ee40000000800 */
[----:B------:R-:W-:-:S02]  /*0500*/  LEA.HI R7, R7, R6, RZ, 0x3 ;  /* 0x0000000607077211 */ /* 0x000fc400078f18ff */
[----:B0-----:R-:W-:Y:S02]  /*0510*/  ISETP.NE.OR P0, PT, R0, RZ, !P0 ;  /* 0x000000ff0000720c */ /* 0x001fe40004705670 */
[--C-:B------:R-:W-:Y:S02]  /*0520*/  SHF.R.S32.HI R0, RZ, 0x3, R7.reuse ;  /* 0x00000003ff007819 */ /* 0x100fe40000011407 */
[----:B------:R-:W-:Y:S02]  /*0530*/  SHF.R.S32.HI R7, RZ, 0x1f, R7 ;  /* 0x0000001fff077819 */ /* 0x000fe40000011407 */
[----:B-----5:R-:W-:Y:S02]  /*0540*/  I2FP.F32.U32 R9, UR8 ;  /* 0x0000000800097c45 */ /* 0x020fe40008201000 */
[----:B------:R-:W-:-:S03]  /*0550*/  LEA.HI R7, R7, R0, RZ, 0x2 ;  /* 0x0000000007077211 */ /* 0x000fc600078f10ff */
[----:B------:R-:W-:Y:S01]  /*0560*/  FMUL R9, R9, UR4 ;  /* 0x0000000409097c20 */ /* 0x000fe20008400000 */
[----:B------:R-:W-:Y:S01]  /*0570*/  LOP3.LUT R7, R7, 0xfffffffc, RZ, 0xc0, !PT ;  /* 0xfffffffc07077812 */ /* 0x000fe200078ec0ff */
[----:B------:R-:W-:Y:S01]  /*0580*/  VOTEU.ALL UP0, P0 ;  /* 0x00000000003f7886 */ /* 0x000fe20000000000 */
[----:B------:R-:W-:Y:S01]  /*0590*/  ULDC UR4, c[0x0][0x154] ;  /* 0x0000550000047ab9 */ /* 0x000fe20000000800 */
[----:B------:R-:W-:Y:S02]  /*05a0*/  VOTEU.ALL UP1, P0 ;  /* 0x00000000003f7886 */ /* 0x000fe40000020000 */
[----:B------:R-:W0:Y:S01]  /*05b0*/  F2I.U32.TRUNC.NTZ R9, R9 ;  /* 0x0000000900097305 */ /* 0x000e22000020f000 */
[----:B------:R-:W-:Y:S01]  /*05c0*/  IMAD.IADD R7, R0, 0x1, -R7 ;  /* 0x0000000100077824 */ /* 0x000fe200078e0a07 */
[----:B------:R-:W5:Y:S01]  /*05d0*/  @!UP0 S2UR UR7, SR_CgaCtaId ;  /* 0x00000000000789c3 */ /* 0x000f620000008800 */
[----:B------:R-:W-:Y:S01]  /*05e0*/  @!UP0 UMOV UR6, 0x400 ;  /* 0x0000040000068882 */ /* 0x000fe20000000000 */
[----:B---3--:R-:W-:Y:S01]  /*05f0*/  ISETP.EQ.U32.AND P2, PT, R13, 0x1, PT ;  /* 0x000000010d00780c */ /* 0x008fe20003f42070 */
[----:B------:R-:W-:Y:S01]  /*0600*/  IMAD R8, R8, 0x4, R7 ;  /* 0x0000000408087824 */ /* 0x000fe200078e0207 */
[----:B--2---:R-:W-:-:S03]  /*0610*/  I2FP.F32.U32 R3, R4 ;  /* 0x0000000400037245 */ /* 0x004fc60000201000 */
[C---:B------:R-:W-:Y:S01]  /*0620*/  IMAD.SHL.U32 R17, R8.reuse, 0x4, RZ ;  /* 0x0000000408117824 */ /* 0x040fe200078e00ff */
[----:B------:R-:W-:Y:S01]  /*0630*/  LEA.HI R0, R8, R8, RZ, 0x1 ;  /* 0x0000000808007211 */ /* 0x000fe200078f08ff */
[----:B------:R-:W-:Y:S01]  /*0640*/  FMUL R12, R3, UR4 ;  /* 0x00000004030c7c20 */ /* 0x000fe20008400000 */
[----:B------:R-:W2:Y:S01]  /*0650*/  LDC R7, c[0x0][0x148] ;  /* 0x00005200ff077b82 */ /* 0x000ea20000000800 */
[----:B------:R-:W-:Y:S01]  /*0660*/  UMOV UR4, 0x20 ;  /* 0x0000002000047882 */ /* 0x000fe20000000000 */
[----:B------:R-:W-:Y:S01]  /*0670*/  LOP3.LUT R11, R0, 0xfffffffe, RZ, 0xc0, !PT ;  /* 0xfffffffe000b7812 */ /* 0x000fe200078ec0ff */
[----:B0-----:R-:W-:Y:S01]  /*0680*/  IMAD.MOV R15, RZ, RZ, -R9 ;  /* 0x000000ffff0f7224 */ /* 0x001fe200078e0a09 */
[----:B------:R-:W-:Y:S01]  /*0690*/  SHF.R.S32.HI R9, RZ, 0x1f, R2 ;  /* 0x0000001fff097819 */ /* 0x000fe20000011402 */
[----:B------:R-:W0:Y:S01]  /*06a0*/  F2I.U32.TRUNC.NTZ R12, R12 ;  /* 0x0000000c000c7305 */ /* 0x000e22000020f000 */
[----:B------:R-:W-:Y:S01]  /*06b0*/  LOP3.LUT R17, R8, 0xc, R17, 0x78, !PT ;  /* 0x0000000c08117812 */ /* 0x000fe200078e7811 */
[----:B-1----:R-:W-:Y:S01]  /*06c0*/  IMAD R3, R10, R15, UR8 ;  /* 0x000000080a037e24 */ /* 0x002fe2000f8e020f */
[----:B------:R-:W-:Y:S01]  /*06d0*/  LEA.HI R9, R9, R2, RZ, 0x2 ;  /* 0x0000000209097211 */ /* 0x000fe200078f10ff */
[----:B------:R-:W-:Y:S01]  /*06e0*/  IMAD.IADD R0, R8, 0x1, -R11 ;  /* 0x0000000108007824 */ /* 0x000fe200078e0a0b */
[----:B------:R-:W-:-:S04]  /*06f0*/  @!UP0 UIADD3 UR4, -UR4, 0x100000, URZ ;  /* 0x0010000004048890 */ /* 0x000fc8000fffe13f */
[----:B------:R-:W-:Y:S02]  /*0700*/  @!UP0 USHF.L.U32 UR5, UR4, 0xb, URZ ;  /* 0x0000000b04058899 */ /* 0x000fe4000800063f */
[----:B------:R-:W-:Y:S01]  /*0710*/  @!UP0 USHF.L.U32 UR4, UR4, 0x1, URZ ;  /* 0x0000000104048899 */ /* 0x000fe2000800063f */
[----:B------:R-:W-:Y:S02]  /*0720*/  LOP3.LUT R9, R9, 0xfffffffc, RZ, 0xc0, !PT ;  /* 0xfffffffc09097812 */ /* 0x000fe400078ec0ff */
[----:B------:R-:W-:Y:S01]  /*0730*/  ISETP.NE.AND P4, PT, R0, R3, PT ;  /* 0x000000030000720c */ /* 0x000fe20003f85270 */
[----:B-----5:R-:W-:Y:S02]  /*0740*/  @!UP0 ULEA UR6, UR7, UR6, 0x18 ;  /* 0x0000000607068291 */ /* 0x020fe4000f8ec03f */
[----:B------:R-:W-:Y:S01]  /*0750*/  IMAD.IADD R0, R2, 0x1, -R9 ;  /* 0x0000000102007824 */ /* 0x000fe200078e0a09 */
[----:B------:R-:W-:Y:S01]  /*0760*/  VOTEU.ALL UP0, P0 ;  /* 0x00000000003f7886 */ /* 0x000fe20000000000 */
[----:B------:R-:W-:Y:S01]  /*0770*/  LOP3.LUT P0, RZ, R6, 0x7, RZ, 0xc0, !PT ;  /* 0x0000000706ff7812 */ /* 0x000fe2000780c0ff */
[----:B0-----:R-:W-:-:S02]  /*0780*/  IMAD.MOV R14, RZ, RZ, -R12 ;  /* 0x000000ffff0e7224 */ /* 0x001fc400078e0a0c */
[C---:B------:R-:W-:Y:S01]  /*0790*/  ISETP.NE.AND P1, PT, R0.reuse, 0x3, PT ;  /* 0x000000030000780c */ /* 0x040fe20003f25270 */
[----:B------:R-:W-:Y:S01]  /*07a0*/  VIADD R6, R5, 0xffffffff ;  /* 0xffffffff05067836 */ /* 0x000fe20000000000 */
[----:B------:R-:W-:Y:S01]  /*07b0*/  ISETP.LT.U32.AND P0, PT, R17, 0x2, !P0 ;  /* 0x000000021100780c */ /* 0x000fe20004701070 */
[----:B--2---:R-:W-:Y:S01]  /*07c0*/  IMAD R9, R7, R14, R4 ;  /* 0x0000000e07097224 */ /* 0x004fe200078e0204 */
[----:B------:R-:W-:Y:S01]  /*07d0*/  ISETP.EQ.OR P1, PT, R0, RZ, !P1 ;  /* 0x000000ff0000720c */ /* 0x000fe20004f22670 */
[----:B------:R-:W0:Y:S02]  /*07e0*/  FENCE.VIEW.ASYNC.S ;  /* 0x00000000000073c6 */ /* 0x000e240000000000 */
[----:B0-----:R0:W1:Y:S01]  /*07f0*/  @!UP0 SYNCS.EXCH.64 URZ, [UR6+0xb0], UR4 ;  /* 0x0000b004063f85b2 */ /* 0x0010620008000100 */
[----:B------:R-:W-:Y:S02]  /*0800*/  @P4 LEA.HI R2, R17, R17, RZ, 0x1 ;  /* 0x0000001111024211 */ /* 0x000fe400078f08ff */
[----:B------:R-:W-:-:S02]  /*0810*/  ISETP.EQ.AND P1, PT, R5, RZ, P1 ;  /* 0x000000ff0500720c */ /* 0x000fc40000f22270 */
[----:B------:R-:W-:Y:S02]  /*0820*/  @P4 SHF.R.S32.HI R2, RZ, 0x1, R2 ;  /* 0x00000001ff024819 */ /* 0x000fe40000011402 */
[----:B------:R-:W-:Y:S02]  /*0830*/  ISETP.GE.U32.AND P6, PT, R6, 0x2, PT ;  /* 0x000000020600780c */ /* 0x000fe40003fc6070 */
[----:B------:R-:W-:Y:S02]  /*0840*/  @P4 ISETP.NE.AND P5, PT, R2, R9, PT ;  /* 0x000000090200420c */ /* 0x000fe40003fa5270 */
[----:B------:R-:W-:Y:S02]  /*0850*/  SEL R9, RZ, 0x1, !P0 ;  /* 0x00000001ff097807 */ /* 0x000fe40004000000 */
[----:B------:R-:W-:Y:S02]  /*0860*/  @P4 SEL R16, RZ, 0x1, P5 ;  /* 0x00000001ff104807 */ /* 0x000fe40002800000 */
[----:B------:R-:W-:Y:S01]  /*0870*/  SEL R18, RZ, 0x1, !P1 ;  /* 0x00000001ff127807 */ /* 0x000fe20004800000 */
[----:B------:R0:W2:Y:S01]  /*0880*/  @!UP1 SYNCS.EXCH.64 URZ, [UR6+0xb8], UR4 ;  /* 0x0000b804063f95b2 */ /* 0x0000a20008000100 */
[----:B------:R-:W-:Y:S01]  /*0890*/  LOP3.LUT R16, R16, R9, RZ, 0xc0, !PT ;  /* 0x0000000910107212 */ /* 0x000fe200078ec0ff */
[----:B------:R-:W-:Y:S01]  /*08a0*/  NOP ;  /* 0x0000000000007918 */ /* 0x000fe20000000000 */
[----:B------:R-:W-:Y:S01]  /*08b0*/  SEL R18, R18, 0x2, P6 ;  /* 0x0000000212127807 */ /* 0x000fe20003000000 */
[----:B------:R-:W-:Y:S06]  /*08c0*/  @!P2 BRA `(.L_x_4) ;  /* 0x000000000008a947 */ /* 0x000fec0003800000 */
[----:B-12-4-:R-:W-:Y:S01]  /*08d0*/  UCGABAR_ARV ;  /* 0x00000000000079c7 */ /* 0x016fe20008000000 */
[----:B------:R-:W-:Y:S05]  /*08e0*/  BRA `(.L_x_5) ;  /* 0x0000000000047947 */ /* 0x000fea0003800000 */
.L_x_4:
[----:B-12-4-:R-:W-:Y:S01]  /*08f0*/  NOP ;  /* 0x0000000000007918 */ /* 0x016fe20000000000 */
.L_x_5:
[----:B------:R-:W1:Y:S01]  /*0900*/  LDC R8, c[0x0][0x65c] ;  /* 0x00019700ff087b82 */ /* 0x000e620000000800 */
[----:B------:R-:W-:Y:S01]  /*0910*/  IMAD.MOV.U32 R9, RZ, RZ, RZ ;  /* 0x000000ffff097224 */ /* 0x000fe200078e00ff */
[----:B------:R-:W-:Y:S02]  /*0920*/  LOP3.LUT R2, R2, 0xfffffff7, RZ, 0xc0, !PT ;  /* 0xfffffff702027812 */ /* 0x000fe400078ec0ff */
[----:B-1----:R-:W-:Y:S01]  /*0930*/  ISETP.NE.AND P1, PT, R8, 0x1, PT ;  /* 0x000000010800780c */ /* 0x002fe20003f25270 */
[----:B------:R-:W-:-:S12]  /*0940*/  IMAD.U32 R8, RZ, RZ, UR8 ;  /* 0x00000008ff087e24 */ /* 0x000fd8000f8e00ff */
[----:B------:R-:W1:Y:S01]  /*0950*/  @P1 LDC R11, c[0x0][0x10] ;  /* 0x00000400ff0b1b82 */ /* 0x000e620000000800 */
[----:B------:R-:W-:Y:S01]  /*0960*/  @P1 IMAD.MOV.U32 R5, RZ, RZ, RZ ;  /* 0x000000ffff051224 */ /* 0x000fe200078e00ff */
[----:B------:R-:W-:Y:S01]  /*0970*/  @P1 LOP3.LUT R2, R2, 0x8, RZ, 0xfc, !PT ;  /* 0x0000000802021812 */ /* 0x000fe200078efcff */
[----:B------:R-:W-:-:S05]  /*0980*/  @P1 IMAD.MOV.U32 R15, RZ, RZ, RZ ;  /* 0x000000ffff0f1224 */ /* 0x000fca00078e00ff */
[----:B------:R-:W2:Y:S01]  /*0990*/  @!P1 LDC R13, c[0x0][0xc] ;  /* 0x00000300ff0d9b82 */ /* 0x000ea20000000800 */
[----:B-1----:R-:W-:-:S04]  /*09a0*/  @P1 IMAD.WIDE.U32 R10, R11, UR8, R4 ;  /* 0x000000080b0a1c25 */ /* 0x002fc8000f8e0004 */
[----:B------:R-:W-:Y:S02]  /*09b0*/  @P1 IMAD.MOV.U32 R23, RZ, RZ, R10 ;  /* 0x000000ffff171224 */ /* 0x000fe400078e000a */
[----:B------:R-:W-:Y:S02]  /*09c0*/  @P1 IMAD.IADD R22, R11, 0x1, R15 ;  /* 0x000000010b161824 */ /* 0x000fe400078e020f */
[----:B--2---:R-:W-:-:S04]  /*09d0*/  @!P1 IMAD.WIDE.U32 R8, R4, R13, R8 ;  /* 0x0000000d04089225 */ /* 0x004fc800078e0008 */
[----:B------:R-:W-:Y:S02]  /*09e0*/  @!P1 IMAD.MOV.U32 R23, RZ, RZ, R8 ;  /* 0x000000ffff179224 */ /* 0x000fe400078e0008 */
[----:B------:R-:W-:Y:S01]  /*09f0*/  @!P1 IMAD.MOV.U32 R22, RZ, RZ, R9 ;  /* 0x000000ffff169224 */ /* 0x000fe200078e0009 */
[----:B------:R-:W-:Y:S06]  /*0a00*/  @!P2 BRA `(.L_x_6) ;  /* 0x00000000000ca947 */ /* 0x000fec0003800000 */
[----:B------:R-:W-:Y:S01]  /*0a10*/  UCGABAR_WAIT ;  /* 0x0000000000007dc7 */ /* 0x000fe20008000000 */
[----:B------:R-:W-:Y:S01]  /*0a20*/  CCTL.IVALL ;  /* 0x00000000ff00798f */ /* 0x000fe20002000000 */
[----:B------:R-:W-:Y:S05]  /*0a30*/  BRA `(.L_x_7) ;  /* 0x0000000000047947 */ /* 0x000fea0003800000 */
.L_x_6:
[----:B------:R-:W-:Y:S06]  /*0a40*/  BAR.SYNC.DEFER_BLOCKING 0x0 ;  /* 0x0000000000007b1d */ /* 0x000fec0000010000 */
.L_x_7:
[----:B------:R-:W-:Y:S05]  /*0a50*/  @!P3 BRA `(.L_x_8) ;  /* 0x000000c40080b947 */ /* 0x000fea0003800000 */
[----:B------:R-:W-:-:S13]  /*0a60*/  ISETP.GT.U32.AND P0, PT, R6, 0x1, PT ;  /* 0x000000010600780c */ /* 0x000fda0003f04070 */
[----:B0-----:R-:W-:Y:S05]  /*0a70*/  @P0 EXIT ;  /* 0x000000000000094d */ /* 0x001fea0003800000 */
[----:B------:R-:W-:Y:S01]  /*0a80*/  IMAD.MOV.U32 R8, RZ, RZ, -0x1 ;  /* 0xffffffffff087424 */ /* 0x000fe200078e00ff */
[----:B------:R-:W-:Y:S01]  /*0a90*/  ULDC.64 UR4, c[0x0][0x650] ;  /* 0x0001940000047ab9 */ /* 0x000fe20000000a00 */
[----:B------:R-:W-:Y:S01]  /*0aa0*/  IMAD.MOV.U32 R6, RZ, RZ, -0x1 ;  /* 0xffffffffff067424 */ /* 0x000fe200078e00ff */
[----:B------:R-:W-:Y:S01]  /*0ab0*/  ISETP.GE.U32.AND P0, PT, R23, UR4, PT ;  /* 0x0000000417007c0c */ /* 0x000fe2000bf06070 */
[----:B------:R-:W-:Y:S01]  /*0ac0*/  IMAD.MOV.U32 R19, RZ, RZ, -0x1 ;  /* 0xffffffffff137424 */ /* 0x000fe200078e00ff */
[----:B------:R0:W-:Y:S01]  /*0ad0*/  STL [R1], R8 ;  /* 0x0000000801007387 */ /* 0x0001e20000100800 */
[----:B------:R-:W-:Y:S02]  /*0ae0*/  PRMT R0, RZ, 0x7610, R0 ;  /* 0x00007610ff007816 */ /* 0x000fe40000000000 */
[----:B------:R-:W-:Y:S01]  /*0af0*/  ISETP.GE.U32.AND.EX P0, PT, R22, UR5, PT, P0 ;  /* 0x0000000516007c0c */ /* 0x000fe2000bf06100 */
[----:B------:R0:W-:-:S12]  /*0b00*/  STL [R1+0x4], R6 ;  /* 0x0000040601007387 */ /* 0x0001d80000100800 */
[----:B0-----:R-:W-:Y:S05]  /*0b10*/  @P0 BRA `(.L_x_9) ;  /* 0x00000004003c0947 */ /* 0x001fea0003800000 */
[----:B------:R-:W0:Y:S01]  /*0b20*/  LDC.64 R20, c[0x0][0x628] ;  /* 0x00018a00ff147b82 */ /* 0x000e220000000a00 */
[----:B------:R-:W-:Y:S02]  /*0b30*/  IMAD.MOV.U32 R8, RZ, RZ, R23 ;  /* 0x000000ffff087224 */ /* 0x000fe400078e0017 */
[----:B------:R-:W-:-:S05]  /*0b40*/  IMAD.MOV.U32 R9, RZ, RZ, R22 ;  /* 0x000000ffff097224 */ /* 0x000fca00078e0016 */
[----:B------:R-:W1:Y:S08]  /*0b50*/  LDC R6, c[0x0][0x630] ;  /* 0x00018c00ff067b82 */ /* 0x000e700000000800 */
[----:B------:R-:W2:Y:S01]  /*0b60*/  LDC.64 R24, c[0x0][0x620] ;  /* 0x00018800ff187b82 */ /* 0x000ea20000000a00 */
[----:B0-----:R-:W-:-:S04]  /*0b70*/  ISETP.NE.U32.AND P0, PT, R20, RZ, PT ;  /* 0x000000ff1400720c */ /* 0x001fc80003f05070 */
[----:B------:R-:W-:-:S13]  /*0b80*/  ISETP.NE.AND.EX P0, PT, R21, RZ, PT, P0 ;  /* 0x000000ff1500720c */ /* 0x000fda0003f05300 */
[----:B-12---:R-:W-:Y:S05]  /*0b90*/  @!P0 BRA `(.L_x_10) ;  /* 0x0000000000288947 */ /* 0x006fea0003800000 */
[----:B------:R-:W0:Y:S02]  /*0ba0*/  LDC R0, c[0x0][0x634] ;  /* 0x00018d00ff007b82 */ /* 0x000e240000000800 */
[----:B0-----:R-:W-:-:S05]  /*0bb0*/  IADD3 R13, P0, R23, R0, RZ ;  /* 0x00000000170d7210 */ /* 0x001fca0007f1e0ff */
[----:B------:R-:W-:-:S04]  /*0bc0*/  IMAD.X R15, RZ, RZ, R22, P0 ;  /* 0x000000ffff0f7224 */ /* 0x000fc800000e0616 */
[----:B------:R-:W-:-:S04]  /*0bd0*/  IMAD.WIDE.U32 R8, R15, R20, RZ ;  /* 0x000000140f087225 */ /* 0x000fc800078e00ff */
[----:B------:R-:W-:-:S04]  /*0be0*/  IMAD.WIDE.U32 R10, P0, R13, R21, R8 ;  /* 0x000000150d0a7225 */ /* 0x000fc80007800008 */
[----:B------:R-:W-:-:S04]  /*0bf0*/  IMAD.WIDE.U32 R8, R13, R20, RZ ;  /* 0x000000140d087225 */ /* 0x000fc800078e00ff */
[----:B------:R-:W-:Y:S01]  /*0c00*/  IMAD.X R13, RZ, RZ, RZ, P0 ;  /* 0x000000ffff0d7224 */ /* 0x000fe200000e06ff */
[----:B------:R-:W-:Y:S01]  /*0c10*/  IADD3 RZ, P0, R9, R10, RZ ;  /* 0x0000000a09ff7210 */ /* 0x000fe20007f1e0ff */
[----:B------:R-:W-:-:S04]  /*0c20*/  IMAD.MOV.U32 R12, RZ, RZ, R11 ;  /* 0x000000ffff0c7224 */ /* 0x000fc800078e000b */
[----:B------:R-:W-:-:S08]  /*0c30*/  IMAD.WIDE.U32.X R8, R15, R21, R12, P0 ;  /* 0x000000150f087225 */ /* 0x000fd000000e040c */
.L_x_10:
[----:B------:R-:W0:Y:S01]  /*0c40*/  LDC.64 R20, c[0x0][0x640] ;  /* 0x00019000ff147b82 */ /* 0x000e220000000a00 */
[-C--:B------:R-:W-:Y:S01]  /*0c50*/  SHF.R.U64 R27, R8, R6.reuse, R9 ;  /* 0x00000006081b7219 */ /* 0x080fe20000001209 */
[----:B------:R-:W-:Y:S01]  /*0c60*/  IMAD.MOV.U32 R8, RZ, RZ, R23 ;  /* 0x000000ffff087224 */ /* 0x000fe200078e0017 */
[----:B------:R-:W-:Y:S01]  /*0c70*/  SHF.R.U32.HI R0, RZ, R6, R9 ;  /* 0x00000006ff007219 */ /* 0x000fe20000011609 */
[----:B------:R-:W-:Y:S01]  /*0c80*/  IMAD R28, R7, R14, R4 ;  /* 0x0000000e071c7224 */ /* 0x000fe200078e0204 */
[----:B------:R-:W-:-:S03]  /*0c90*/  IADD3 R5, P0, RZ, -R27, RZ ;  /* 0x8000001bff057210 */ /* 0x000fc60007f1e0ff */
[----:B------:R-:W1:Y:S02]  /*0ca0*/  LDC R10, c[0x0][0x618] ;  /* 0x00018600ff0a7b82 */ /* 0x000e640000000800 */
[----:B------:R-:W-:-:S04]  /*0cb0*/  IMAD.X R9, RZ, RZ, ~R0, P0 ;  /* 0x000000ffff097224 */ /* 0x000fc800000e0e00 */
[-C--:B------:R-:W-:Y:S02]  /*0cc0*/  IMAD R0, R9, R24.reuse, RZ ;  /* 0x0000001809007224 */ /* 0x080fe400078e02ff */
[----:B------:R-:W2:Y:S01]  /*0cd0*/  LDC R11, c[0x0][0x608] ;  /* 0x00018200ff0b7b82 */ /* 0x000ea20000000800 */
[----:B------:R-:W-:Y:S02]  /*0ce0*/  IMAD.MOV.U32 R9, RZ, RZ, R22 ;  /* 0x000000ffff097224 */ /* 0x000fe400078e0016 */
[----:B------:R-:W-:-:S05]  /*0cf0*/  IMAD.WIDE.U32 R8, R5, R24, R8 ;  /* 0x0000001805087225 */ /* 0x000fca00078e0008 */
[----:B------:R-:W3:Y:S01]  /*0d00*/  LDC R12, c[0x0][0x658] ;  /* 0x00019600ff0c7b82 */ /* 0x000ee20000000800 */
[----:B------:R-:W-:Y:S01]  /*0d10*/  IMAD R5, R5, R25, R0 ;  /* 0x0000001905057224 */ /* 0x000fe200078e0200 */
[----:B0-----:R-:W-:Y:S01]  /*0d20*/  ISETP.NE.U32.AND P0, PT, R20, RZ, PT ;  /* 0x000000ff1400720c */ /* 0x001fe20003f05070 */
[----:B------:R-:W-:Y:S02]  /*0d30*/  IMAD.MOV.U32 R25, RZ, RZ, 0x1 ;  /* 0x00000001ff197424 */ /* 0x000fe400078e00ff */
[----:B------:R-:W-:Y:S01]  /*0d40*/  IMAD.IADD R5, R9, 0x1, R5 ;  /* 0x0000000109057824 */ /* 0x000fe200078e0205 */
[----:B------:R-:W-:Y:S01]  /*0d50*/  ISETP.NE.AND.EX P0, PT, R21, RZ, PT, P0 ;  /* 0x000000ff1500720c */ /* 0x000fe20003f05300 */
[----:B------:R-:W-:Y:S01]  /*0d60*/  IMAD.MOV.U32 R9, RZ, RZ, -0x1 ;  /* 0xffffffffff097424 */ /* 0x000fe200078e00ff */
[----:B------:R-:W0:Y:S02]  /*0d70*/  LDC R15, c[0x0][0x600] ;  /* 0x00018000ff0f7b82 */ /* 0x000e240000000800 */
[----:B-1----:R-:W-:-:S02]  /*0d80*/  SHF.R.U64 R13, R8, R10, R5 ;  /* 0x0000000a080d7219 */ /* 0x002fc40000001205 */
[----:B------:R-:W-:-:S04]  /*0d90*/  SHF.R.U32.HI R0, RZ, R10, R5 ;  /* 0x0000000aff007219 */ /* 0x000fc80000011605 */
[----:B------:R-:W1:Y:S01]  /*0da0*/  LDC R19, c[0x0][0x648] ;  /* 0x00019200ff137b82 */ /* 0x000e620000000800 */
[-CC-:B--2---:R-:W-:Y:S02]  /*0db0*/  SHF.R.U64 R29, R13, R11.reuse, R0.reuse ;  /* 0x0000000b0d1d7219 */ /* 0x184fe40000001200 */
[----:B------:R-:W-:-:S05]  /*0dc0*/  SHF.R.U32.HI R5, RZ, R11, R0 ;  /* 0x0000000bff057219 */ /* 0x000fca0000011600 */
[----:B------:R-:W2:Y:S01]  /*0dd0*/  LDC R24, c[0x0][0x638] ;  /* 0x00018e00ff187b82 */ /* 0x000ea20000000800 */
[-CC-:B---3--:R-:W-:Y:S02]  /*0de0*/  SHF.R.U64 R14, R29, R12.reuse, R5.reuse ;  /* 0x0000000c1d0e7219 */ /* 0x188fe40000001205 */
[-C--:B------:R-:W-:Y:S02]  /*0df0*/  SHF.L.U32 R0, R9, R12.reuse, RZ ;  /* 0x0000000c09007219 */ /* 0x080fe400000006ff */
[----:B------:R-:W-:Y:S01]  /*0e00*/  SHF.R.U32.HI R5, RZ, R12, R5 ;  /* 0x0000000cff057219 */ /* 0x000fe20000011605 */
[----:B------:R-:W-:Y:S01]  /*0e10*/  IMAD.MOV.U32 R4, RZ, RZ, R14 ;  /* 0x000000ffff047224 */ /* 0x000fe200078e000e */
[----:B------:R-:W-:Y:S01]  /*0e20*/  LOP3.LUT R10, RZ, R0, RZ, 0x33, !PT ;  /* 0x00000000ff0a7212 */ /* 0x000fe200078e33ff */
[----:B------:R-:W3:Y:S01]  /*0e30*/  LDC R26, c[0x0][0x610] ;  /* 0x00018400ff1a7b82 */ /* 0x000ee20000000800 */
[----:B------:R-:W-:Y:S05]  /*0e40*/  @!P0 BRA `(.L_x_11) ;  /* 0x0000000000288947 */ /* 0x000fea0003800000 */
[----:B------:R-:W4:Y:S02]  /*0e50*/  LDC R9, c[0x0][0x64c] ;  /* 0x00019300ff097b82 */ /* 0x000f240000000800 */
[----:B----4-:R-:W-:-:S05]  /*0e60*/  IADD3 R9, P0, R14, R9, RZ ;  /* 0x000000090e097210 */ /* 0x010fca0007f1e0ff */
        /* <DEDUP_REMOVED lines=8> */
.L_x_11:
[----:B-1----:R-:W-:Y:S01]  /*0ef0*/  SHF.R.U64 R4, R4, R19, R5 ;  /* 0x0000001304047219 */ /* 0x002fe20000001205 */
[----:B0-----:R-:W-:Y:S01]  /*0f00*/  VIADD R6, R15, 0xffffffff ;  /* 0xffffffff0f067836 */ /* 0x001fe20000000000 */
[----:B------:R-:W-:Y:S01]  /*0f10*/  SHF.L.U32 R0, R25, R12, RZ ;  /* 0x0000000c19007219 */ /* 0x000fe200000006ff */
[----:B------:R-:W-:Y:S01]  /*0f20*/  IMAD.MOV.U32 R19, RZ, RZ, R27 ;  /* 0x000000ffff137224 */ /* 0x000fe200078e001b */
[----:B------:R-:W-:Y:S01]  /*0f30*/  LOP3.LUT R5, R29, R10, RZ, 0xc0, !PT ;  /* 0x0000000a1d057212 */ /* 0x000fe200078ec0ff */
[----:B------:R-:W-:Y:S01]  /*0f40*/  IMAD.MOV R7, RZ, RZ, -R4 ;  /* 0x000000ffff077224 */ /* 0x000fe200078e0a04 */
[----:B------:R-:W-:Y:S02]  /*0f50*/  SEL R3, R3, R28, !P1 ;  /* 0x0000001c03037207 */ /* 0x000fe40004800000 */
[----:B------:R-:W-:Y:S01]  /*0f60*/  LOP3.LUT R6, R13, R6, RZ, 0xc0, !PT ;  /* 0x000000060d067212 */ /* 0x000fe200078ec0ff */
[----:B------:R-:W-:Y:S02]  /*0f70*/  IMAD R4, R0, R4, R5 ;  /* 0x0000000400047224 */ /* 0x000fe400078e0205 */
[----:B--2---:R-:W-:-:S02]  /*0f80*/  IMAD R0, R7, R24, R14 ;  /* 0x0000001807007224 */ /* 0x004fc400078e020e */
[----:B---3--:R-:W-:Y:S02]  /*0f90*/  IMAD R3, R4, R26, R3 ;  /* 0x0000001a04037224 */ /* 0x008fe400078e0203 */
[----:B------:R-:W-:Y:S02]  /*0fa0*/  IMAD.MOV.U32 R5, RZ, RZ, 0x1 ;  /* 0x00000001ff057424 */ /* 0x000fe400078e00ff */
[----:B------:R-:W-:-:S03]  /*0fb0*/  IMAD R4, R0, R15, R6 ;  /* 0x0000000f00047224 */ /* 0x000fc600078e0206 */
[----:B------:R-:W-:Y:S02]  /*0fc0*/  PRMT R0, R5, 0x7610, R0 ;  /* 0x0000761005007816 */ /* 0x000fe40000000000 */
[----:B------:R-:W-:Y:S02]  /*0fd0*/  SEL R5, R4, R3, !P1 ;  /* 0x0000000304057207 */ /* 0x000fe40004800000 */
[----:B------:R-:W-:-:S03]  /*0fe0*/  SEL R3, R3, R4, !P1 ;  /* 0x0000000403037207 */ /* 0x000fc60004800000 */
[----:B------:R0:W-:Y:S04]  /*0ff0*/  STL [R1+0x4], R5 ;  /* 0x0000040501007387 */ /* 0x0001e80000100800 */
[----:B------:R0:W-:Y:S02]  /*1000*/  STL [R1], R3 ;  /* 0x0000000301007387 */ /* 0x0001e40000100800 */
.L_x_9:
[----:B------:R-:W-:-:S08]  /*1010*/  NOP ;  /* 0x0000000000007918 */ /* 0x000fd00000000000 */
[----:B------:R-:W1:Y:S02]  /*1020*/  USETMAXREG.TRY_ALLOC.CTAPOOL UP0, 0xe8 ;  /* 0x000000e8000079c8 */ /* 0x000e640008000600 */
[----:B-1----:R-:W-:-:S13]  /*1030*/  PLOP3.LUT P0, PT, PT, PT, UP0, 0x80, 0x0 ;  /* 0x000000000000781c */ /* 0x002fda0003f0f008 */
[----:B------:R-:W-:Y:S05]  /*1040*/  @!P0 BRA `(.L_x_9) ;  /* 0xfffffffc00f08947 */ /* 0x000fea000383ffff */
[----:B------:R-:W-:Y:S01]  /*1050*/  ULDC.64 UR4, c[0x0][0x598] ;  /* 0x0001660000047ab9 */ /* 0x000fe20000000a00 */
[----:B------:R-:W-:Y:S01]  /*1060*/  ULDC.64 UR36, c[0x0][0x208] ;  /* 0x0000820000247ab9 */ /* 0x000fe20000000a00 */
[----:B------:R-:W-:-:S04]  /*1070*/  ISETP.NE.U32.AND P0, PT, RZ, UR4, PT ;  /* 0x00000004ff007c0c */ /* 0x000fc8000bf05070 */
[----:B------:R-:W-:-:S13]  /*1080*/  ISETP.NE.AND.EX P0, PT, RZ, UR5, PT, P0 ;  /* 0x00000005ff007c0c */ /* 0x000fda000bf05300 */
[----:B------:R-:W-:Y:S05]  /*1090*/  @!P0 BRA `(.L_x_12) ;  /* 0x00000000001c8947 */ /* 0x000fea0003800000 */
[----:B0-----:R-:W0:Y:S02]  /*10a0*/  LDC.64 R4, c[0x0][0x598] ;  /* 0x00016600ff047b82 */ /* 0x001e240000000a00 */
[----:B0-----:R-:W2:Y:S02]  /*10b0*/  LDG.E.64 R4, desc[UR36][R4.64] ;  /* 0x0000002404047981 */ /* 0x001ea4000c1e1b00 */
[----:B--2---:R-:W-:-:S04]  /*10c0*/  ISETP.NE.U32.AND P0, PT, R4, RZ, PT ;  /* 0x000000ff0400720c */ /* 0x004fc80003f05070 */
[----:B------:R-:W-:-:S13]  /*10d0*/  ISETP.NE.AND.EX P0, PT, R5, RZ, PT, P0 ;  /* 0x000000ff0500720c */ /* 0x000fda0003f05300 */
[----:B------:R-:W-:Y:S05]  /*10e0*/  @!P0 BRA `(.L_x_12) ;  /* 0x0000000000088947 */ /* 0x000fea0003800000 */
[----:B------:R0:W5:Y:S01]  /*10f0*/  LD.E R185, desc[UR36][R4.64] ;  /* 0x0000002404b97980 */ /* 0x000162000c101900 */
[----:B------:R-:W-:Y:S05]  /*1100*/  BRA `(.L_x_13) ;  /* 0x0000000000247947 */ /* 0x000fea0003800000 */
.L_x_12:
[----:B------:R-:W-:Y:S02]  /*1110*/  ULDC.64 UR4, c[0x0][0x588] ;  /* 0x0001620000047ab9 */ /* 0x000fe40000000a00 */
[----:B------:R-:W-:-:S04]  /*1120*/  ISETP.NE.U32.AND P0, PT, RZ, UR4, PT ;  /* 0x00000004ff007c0c */ /* 0x000fc8000bf05070 */
[----:B------:R-:W-:-:S13]  /*1130*/  ISETP.NE.AND.EX P0, PT, RZ, UR5, PT, P0 ;  /* 0x00000005ff007c0c */ /* 0x000fda000bf05300 */
[----:B------:R-:W-:Y:S05]  /*1140*/  @!P0 BRA `(.L_x_14) ;  /* 0x00000000000c8947 */ /* 0x000fea0003800000 */
[----:B0-----:R-:W0:Y:S02]  /*1150*/  LDC.64 R4, c[0x0][0x588] ;  /* 0x00016200ff047b82 */ /* 0x001e240000000a00 */
[----:B0-----:R1:W5:Y:S01]  /*1160*/  LDG.E R185, desc[UR36][R4.64] ;  /* 0x0000002404b97981 */ /* 0x001362000c1e1900 */
[----:B------:R-:W-:Y:S05]  /*1170*/  BRA `(.L_x_13) ;  /* 0x0000000000087947 */ /* 0x000fea0003800000 */
.L_x_14:
[----:B------:R-:W-:Y:S02]  /*1180*/  ULDC UR4, c[0x0][0x580] ;  /* 0x0001600000047ab9 */ /* 0x000fe40000000800 */
[----:B------:R-:W-:-:S07]  /*1190*/  IMAD.U32 R185, RZ, RZ, UR4 ;  /* 0x00000004ffb97e24 */ /* 0x000fce000f8e00ff */
.L_x_13:
[----:B------:R-:W-:Y:S02]  /*11a0*/  ULDC.64 UR4, c[0x0][0x5a0] ;  /* 0x0001680000047ab9 */ /* 0x000fe40000000a00 */
[----:B------:R-:W-:-:S04]  /*11b0*/  ISETP.NE.U32.AND P0, PT, RZ, UR4, PT ;  /* 0x00000004ff007c0c */ /* 0x000fc8000bf05070 */
[----:B------:R-:W-:-:S13]  /*11c0*/  ISETP.NE.AND.EX P0, PT, RZ, UR5, PT, P0 ;  /* 0x00000005ff007c0c */ /* 0x000fda000bf05300 */
[----:B------:R-:W-:Y:S05]  /*11d0*/  @!P0 BRA `(.L_x_15) ;  /* 0x00000000001c8947 */ /* 0x000fea0003800000 */
[----:B01----:R-:W0:Y:S02]  /*11e0*/  LDC.64 R4, c[0x0][0x5a0] ;  /* 0x00016800ff047b82 */ /* 0x003e240000000a00 */
[----:B0-----:R-:W2:Y:S02]  /*11f0*/  LDG.E.64 R4, desc[UR36][R4.64] ;  /* 0x0000002404047981 */ /* 0x001ea4000c1e1b00 */
[----:B--2---:R-:W-:-:S04]  /*1200*/  ISETP.NE.U32.AND P0, PT, R4, RZ, PT ;  /* 0x000000ff0400720c */ /* 0x004fc80003f05070 */
[----:B------:R-:W-:-:S13]  /*1210*/  ISETP.NE.AND.EX P0, PT, R5, RZ, PT, P0 ;  /* 0x000000ff0500720c */ /* 0x000fda0003f05300 */
[----:B------:R-:W-:Y:S05]  /*1220*/  @!P0 BRA `(.L_x_15) ;  /* 0x0000000000088947 */ /* 0x000fea0003800000 */
[----:B------:R0:W5:Y:S01]  /*1230*/  LD.E R184, desc[UR36][R4.64] ;  /* 0x0000002404b87980 */ /* 0x000162000c101900 */
[----:B------:R-:W-:Y:S05]  /*1240*/  BRA `(.L_x_16) ;  /* 0x0000000000247947 */ /* 0x000fea0003800000 */
.L_x_15:
[----:B------:R-:W-:Y:S02]  /*1250*/  ULDC.64 UR4, c[0x0][0x590] ;  /* 0x0001640000047ab9 */ /* 0x000fe40000000a00 */
[----:B------:R-:W-:-:S04]  /*1260*/  ISETP.NE.U32.AND P0, PT, RZ, UR4, PT ;  /* 0x00000004ff007c0c */ /* 0x000fc8000bf05070 */
[----:B------:R-:W-:-:S13]  /*1270*/  ISETP.NE.AND.EX P0, PT, RZ, UR5, PT, P0 ;  /* 0x00000005ff007c0c */ /* 0x000fda000bf05300 */
[----:B------:R-:W-:Y:S05]  /*1280*/  @!P0 BRA `(.L_x_17) ;  /* 0x00000000000c8947 */ /* 0x000fea0003800000 */
[----:B01----:R-:W0:Y:S02]  /*1290*/  LDC.64 R4, c[0x0][0x590] ;  /* 0x00016400ff047b82 */ /* 0x003e240000000a00 */
[----:B0-----:R1:W5:Y:S01]  /*12a0*/  LDG.E R184, desc[UR36][R4.64] ;  /* 0x0000002404b87981 */ /* 0x001362000c1e1900 */
[----:B------:R-:W-:Y:S05]  /*12b0*/  BRA `(.L_x_16) ;  /* 0x0000000000087947 */ /* 0x000fea0003800000 */
.L_x_17:
[----:B------:R-:W-:Y:S02]  /*12c0*/  ULDC UR4, c[0x0][0x584] ;  /* 0x0001610000047ab9 */ /* 0x000fe40000000800 */
[----:B------:R-:W-:-:S07]  /*12d0*/  IMAD.U32 R184, RZ, RZ, UR4 ;  /* 0x00000004ffb87e24 */ /* 0x000fce000f8e00ff */
.L_x_16:
[----:B------:R-:W-:-:S13]  /*12e0*/  LOP3.LUT P0, RZ, R0, 0xff, RZ, 0xc0, !PT ;  /* 0x000000ff00ff7812 */ /* 0x000fda000780c0ff */
[----:B------:R-:W-:Y:S05]  /*12f0*/  @!P0 EXIT ;  /* 0x000000000000894d */ /* 0x000fea0003800000 */
[----:B------:R-:W-:Y:S01]  /*1300*/  ULDC UR4, c[0x0][0x28c] ;  /* 0x0000a30000047ab9 */ /* 0x000fe20000000800 */
[----:B------:R-:W-:Y:S01]  /*1310*/  LOP3.LUT R200, R18, 0x1, RZ, 0xfc, !PT ;  /* 0x0000000112c87812 */ /* 0x000fe200078efcff */
[----:B------:R-:W-:Y:S01]  /*1320*/  UIADD3 UR4, UR4, 0x1f, URZ ;  /* 0x0000001f04047890 */ /* 0x000fe2000fffe03f */
[----:B------:R-:W-:Y:S01]  /*1330*/  UMOV UR38, URZ ;  /* 0x0000003f00267c82 */ /* 0x000fe20008000000 */
[----:B------:R-:W-:Y:S02]  /*1340*/  UMOV UR39, URZ ;  /* 0x0000003f00277c82 */ /* 0x000fe40008000000 */
[----:B------:R-:W-:-:S04]  /*1350*/  USHF.R.S32.HI UR5, URZ, 0x1f, UR4 ;  /* 0x0000001f3f057899 */ /* 0x000fc80008011404 */
[----:B------:R-:W-:-:S04]  /*1360*/  ULEA.HI UR5, UR5, UR4, URZ, 0x5 ;  /* 0x0000000405057291 */ /* 0x000fc8000f8f283f */
[----:B------:R-:W-:-:S12]  /*1370*/  USHF.R.S32.HI UR40, URZ, 0x5, UR5 ;  /* 0x000000053f287899 */ /* 0x000fd80008011405 */
.L_x_353:
[----:B------:R-:W2:Y:S01]  /*1380*/  S2R R0, SR_TID.X ;  /* 0x0000000000007919 */ /* 0x000ea20000002100 */
[----:B---3--:R-:W3:Y:S01]  /*1390*/  S2UR UR6, SR_CgaCtaId ;  /* 0x00000000000679c3 */ /* 0x008ee20000008800 */
[----:B------:R-:W-:Y:S02]  /*13a0*/  UMOV UR41, 0x400 ;  /* 0x0000040000297882 */ /* 0x000fe40000000000 */
[----:B---3--:R-:W-:Y:S01]  /*13b0*/  ULEA UR41, UR6, UR41, 0x18 ;  /* 0x0000002906297291 */ /* 0x008fe2000f8ec03f */
[----:B--2---:R-:W-:-:S04]  /*13c0*/  LOP3.LUT R0, R0, 0x80, RZ, 0xc0, !PT ;  /* 0x0000008000007812 */ /* 0x004fc800078ec0ff */
[----:B------:R-:W-:-:S06]  /*13d0*/  SHF.R.U32.HI R0, RZ, 0x7, R0 ;  /* 0x00000007ff007819 */ /* 0x000fcc0000011600 */
[----:B------:R-:W2:Y:S02]  /*13e0*/  SHFL.IDX PT, R0, R0, RZ, 0x1f ;  /* 0x00001fff00007589 */ /* 0x000ea400000e0000 */
[----:B--2---:R-:W-:-:S13]  /*13f0*/  R2UR UR4, R0 ;  /* 0x00000000000472ca */ /* 0x004fda00000e0000 */
[----:B------:R-:W-:-:S04]  /*1400*/  ULEA.HI UR5, UR4, UR4, URZ, 0x1 ;  /* 0x0000000404057291 */ /* 0x000fc8000f8f083f */
[----:B------:R-:W-:-:S04]  /*1410*/  ULOP3.LUT UR5, UR5, 0xffffe, URZ, 0xc0, !UPT ;  /* 0x000ffffe05057892 */ /* 0x000fc8000f8ec03f */
[----:B------:R-:W-:-:S03]  /*1420*/  UIADD3 UR5, UR4, -UR5, URZ ;  /* 0x8000000504057290 */ /* 0x000fc6000fffe03f */
[----:B------:R-:W-:Y:S01]  /*1430*/  ULDC UR4, c[0x0][0x28c] ;  /* 0x0000a30000047ab9 */ /* 0x000fe20000000800 */
[----:B------:R-:W-:Y:S01]  /*1440*/  ULEA UR5, UR5, UR41, 0xc ;  /* 0x0000002905057291 */ /* 0x000fe2000f8e603f */
[----:B------:R-:W-:-:S03]  /*1450*/  ISETP.LT.AND P0, PT, RZ, UR4, PT ;  /* 0x00000004ff007c0c */ /* 0x000fc6000bf01270 */
[----:B------:R-:W-:-:S04]  /*1460*/  UIADD3 UR5, UR5, 0x180, URZ ;  /* 0x0000018005057890 */ /* 0x000fc8000fffe03f */
[----:B------:R-:W-:-:S04]  /*1470*/  USHF.R.U32.HI UR5, URZ, 0x4, UR5 ;  /* 0x000000043f057899 */ /* 0x000fc80008011605 */
[----:B------:R-:W-:Y:S02]  /*1480*/  ULOP3.LUT UR42, UR5, 0x3fff, URZ, 0xc0, !UPT ;  /* 0x00003fff052a7892 */ /* 0x000fe4000f8ec03f */
[----:B----45:R-:W-:Y:S10]  /*1490*/  @P0 BRA `(.L_x_18) ;  /* 0x0000000000400947 */ /* 0x030ff40003800000 */
[----:B------:R-:W-:Y:S01]  /*14a0*/  MOV R0, 0x0 ;  /* 0x0000000000007802 */ /* 0x000fe20000000f00 */
[----:B------:R-:W-:Y:S01]  /*14b0*/  ULDC.64 UR4, c[0x4][0x68] ;  /* 0x01001a0000047ab9 */ /* 0x000fe20000000a00 */
[----:B------:R-:W-:Y:S01]  /*14c0*/  ULDC.64 UR6, c[0x4][0x8] ;  /* 0x0100020000067ab9 */ /* 0x000fe20000000a00 */
[----:B01----:R-:W-:Y:S01]  /*14d0*/  IMAD.U32 R4, RZ, RZ, UR4 ;  /* 0x00000004ff047e24 */ /* 0x003fe2000f8e00ff */
[----:B------:R0:W1:Y:S01]  /*14e0*/  LDC.64 R14, c[0x4][R0] ;  /* 0x01000000000e7b82 */ /* 0x0000620000000a00 */
[----:B------:R-:W-:Y:S01]  /*14f0*/  IMAD.U32 R5, RZ, RZ, UR5 ;  /* 0x00000005ff057e24 */ /* 0x000fe2000f8e00ff */
[----:B------:R-:W-:Y:S01]  /*1500*/  ULDC.64 UR4, c[0x4][0x70] ;  /* 0x01001c0000047ab9 */ /* 0x000fe20000000a00 */
[----:B------:R-:W-:Y:S02]  /*1510*/  IMAD.U32 R10, RZ, RZ, UR6 ;  /* 0x00000006ff0a7e24 */ /* 0x000fe4000f8e00ff */
[----:B------:R-:W-:Y:S02]  /*1520*/  IMAD.U32 R6, RZ, RZ, UR4 ;  /* 0x00000004ff067e24 */ /* 0x000fe4000f8e00ff */
[----:B------:R-:W-:-:S02]  /*1530*/  IMAD.U32 R7, RZ, RZ, UR5 ;  /* 0x00000005ff077e24 */ /* 0x000fc4000f8e00ff */
[----:B------:R-:W-:Y:S02]  /*1540*/  IMAD.U32 R11, RZ, RZ, UR7 ;  /* 0x00000007ff0b7e24 */ /* 0x000fe4000f8e00ff */
[----:B------:R-:W-:Y:S02]  /*1550*/  IMAD.MOV.U32 R8, RZ, RZ, 0x1e1 ;  /* 0x000001e1ff087424 */ /* 0x000fe400078e00ff */
[----:B------:R-:W-:Y:S02]  /*1560*/  IMAD.MOV.U32 R12, RZ, RZ, 0x1 ;  /* 0x00000001ff0c7424 */ /* 0x000fe400078e00ff */
[----:B0-----:R-:W-:-:S07]  /*1570*/  IMAD.MOV.U32 R13, RZ, RZ, RZ ;  /* 0x000000ffff0d7224 */ /* 0x001fce00078e00ff */
[----:B------:R-:W-:-:S07]  /*1580*/  LEPC R20, `(.L_x_18) ;  /* 0x000000001014794e */ /* 0x000fce0000000000 */
[----:B-1---5:R-:W-:Y:S05]  /*1590*/  CALL.ABS.NOINC R14 ;  /* 0x000000000e007343 */ /* 0x022fea0003c00000 */
.L_x_18:
[----:B------:R-:W-:-:S13]  /*15a0*/  ISETP.NE.AND P0, PT, R200, 0x3, PT ;  /* 0x00000003c800780c */ /* 0x000fda0003f05270 */
[----:B------:R-:W-:Y:S05]  /*15b0*/  @!P0 BRA `(.L_x_19) ;  /* 0x0000000000048947 */ /* 0x000fea0003800000 */
[----:B------:R-:W-:Y:S01]  /*15c0*/  BPT.TRAP 0x1 ;  /* 0x000000040000795c */ /* 0x000fe20000300000 */
.L_x_19:
[----:B0-----:R-:W-:Y:S02]  /*15d0*/  IMAD.U32 R3, RZ, RZ, UR39 ;  /* 0x00000027ff037e24 */ /* 0x001fe4000f8e00ff */
[----:B------:R-:W-:-:S03]  /*15e0*/  IMAD.U32 R0, RZ, RZ, UR38 ;  /* 0x00000026ff007e24 */ /* 0x000fc6000f8e00ff */
[----:B------:R-:W-:Y:S02]  /*15f0*/  LEA R3, R3, UR41, 0x3 ;  /* 0x0000002903037c11 */ /* 0x000fe4000f8e18ff */
[----:B------:R-:W-:-:S04]  /*1600*/  SHF.L.U32 R0, R0, 0x1f, RZ ;  /* 0x0000001f00007819 */ /* 0x000fc800000006ff */
[----:B------:R0:W2:Y:S01]  /*1610*/  SYNCS.PHASECHK.TRANS64.TRYWAIT P1, [R3+URZ], R0 ;  /* 0x00000000030075a7 */ /* 0x0000a2000802017f */
[----:B------:R-:W-:Y:S05]  /*1620*/  @!P0 BRA `(.L_x_20) ;  /* 0x0000000000048947 */ /* 0x000fea0003800000 */
[----:B------:R-:W-:Y:S01]  /*1630*/  BPT.TRAP 0x1 ;  /* 0x000000040000795c */ /* 0x000fe20000300000 */
.L_x_20:
[----:B--2---:R-:W-:Y:S05]  /*1640*/  @P1 BRA `(.L_x_21) ;  /* 0x0000000000081947 */ /* 0x004fea0003800000 */
[----:B------:R-:W2:Y:S02]  /*1650*/  SYNCS.PHASECHK.TRANS64.TRYWAIT P1, [R3+URZ], R0 ;  /* 0x00000000030075a7 */ /* 0x000ea4000802017f */
[----:B--2---:R-:W-:Y:S05]  /*1660*/  @!P1 BRA `(.L_x_22) ;  /* 0x000000d000d49947 */ /* 0x004fea0003800000 */
.L_x_21:
[----:B------:R-:W-:-:S04]  /*1670*/  UISETP.LT.AND UP0, UPT, UR40, 0x1, UPT ;  /* 0x000000012800788c */ /* 0x000fc8000bf01270 */
[----:B------:R-:W-:-:S06]  /*1680*/  USEL UR4, UR40, 0x1, UP0 ;  /* 0x0000000128047887 */ /* 0x000fcc0008000000 */
[----:B0-2---:R-:W-:Y:S01]  /*1690*/  IMAD.U32 R0, RZ, RZ, UR4 ;  /* 0x00000004ff007e24 */ /* 0x005fe2000f8e00ff */
[----:B------:R-:W-:Y:S05]  /*16a0*/  WARPSYNC.ALL ;  /* 0x0000000000007948 */ /* 0x000fea0003800000 */
[----:B------:R-:W-:-:S04]  /*16b0*/  IADD3 R0, -R0, UR40, RZ ;  /* 0x0000002800007c10 */ /* 0x000fc8000fffe1ff */
[----:B------:R-:W-:Y:S01]  /*16c0*/  ISETP.GE.AND P1, PT, R0, 0x1, PT ;  /* 0x000000010000780c */ /* 0x000fe20003f26270 */
[----:B------:R-:W-:Y:S01]  /*16d0*/  UIADD3 UR4, UR41, 0x1e180, URZ ;  /* 0x0001e18029047890 */ /* 0x000fe2000fffe03f */
[----:B------:R-:W-:Y:S01]  /*16e0*/  WARPGROUP.ARRIVE ;  /* 0x00000000000079c5 */ /* 0x000fe20000000000 */
[----:B------:R-:W-:Y:S01]  /*16f0*/  UMOV UR9, 0x80000020 ;  /* 0x8000002000097882 */ /* 0x000fe20000000000 */
[----:B------:R-:W-:Y:S01]  /*1700*/  UMOV UR11, 0x80000020 ;  /* 0x80000020000b7882 */ /* 0x000fe20000000000 */
[----:B------:R-:W-:Y:S02]  /*1710*/  USHF.R.U32.HI UR5, URZ, 0x4, UR4 ;  /* 0x000000043f057899 */ /* 0x000fe40008011604 */
[----:B------:R-:W-:Y:S02]  /*1720*/  ULOP3.LUT UR4, UR42, 0x10000, URZ, 0xfc, !UPT ;  /* 0x000100002a047892 */ /* 0x000fe4000f8efc3f */
[----:B------:R-:W-:Y:S02]  /*1730*/  ULOP3.LUT UR5, UR5, 0x3fff, URZ, 0xc0, !UPT ;  /* 0x00003fff05057892 */ /* 0x000fe4000f8ec03f */
[----:B------:R-:W-:-:S02]  /*1740*/  UIMAD UR8, UR39, 0x300, UR4 ;  /* 0x00000300270878a4 */ /* 0x000fc4000f8e0204 */
[----:B------:R-:W-:Y:S01]  /*1750*/  ULOP3.LUT UR5, UR5, 0x10000, URZ, 0xfc, !UPT ;  /* 0x0001000005057892 */ /* 0x000fe2000f8efc3f */
[----:B------:R-:W-:Y:S01]  /*1760*/  UMOV UR13, UR9 ;  /* 0x00000009000d7c82 */ /* 0x000fe20008000000 */
[----:B------:R-:W-:Y:S02]  /*1770*/  UMOV UR15, 0x80000020 ;  /* 0x80000020000f7882 */ /* 0x000fe40000000000 */
[----:B------:R-:W-:Y:S01]  /*1780*/  UIMAD UR10, UR39, 0x280, UR5 ;  /* 0x00000280270a78a4 */ /* 0x000fe2000f8e0205 */
[----:B------:R-:W-:Y:S01]  /*1790*/  UMOV UR12, UR8 ;  /* 0x00000008000c7c82 */ /* 0x000fe20008000000 */
[----:B------:R-:W-:Y:S02]  /*17a0*/  UMOV UR16, UR8 ;  /* 0x0000000800107c82 */ /* 0x000fe40008000000 */
[----:B------:R-:W-:Y:S02]  /*17b0*/  UIADD3 UR14, UR10, 0x80, URZ ;  /* 0x000000800a0e7890 */ /* 0x000fe4000fffe03f */
[----:B------:R-:W-:Y:S01]  /*17c0*/  UIADD3 UR18, UR10, 0x100, URZ ;  /* 0x000001000a127890 */ /* 0x000fe2000fffe03f */
[----:B------:R-:W-:-:S02]  /*17d0*/  UMOV UR17, UR9 ;  /* 0x0000000900117c82 */ /* 0x000fc40008000000 */
[----:B------:R-:W-:Y:S01]  /*17e0*/  HGMMA.64x32x16.F32 R168, gdesc[UR8], RZ, !UPT, gsb0 ;  /* 0x0060000008a879f0 */ /* 0x000fe2000c0008ff */
[----:B------:R-:W-:Y:S01]  /*17f0*/  UMOV UR19, 0x80000020 ;  /* 0x8000002000137882 */ /* 0x000fe20000000000 */
[----:B------:R-:W-:Y:S01]  /*1800*/  UIADD3 UR22, UR10, 0x180, URZ ;  /* 0x000001800a167890 */ /* 0x000fe2000fffe03f */
[----:B------:R-:W-:Y:S01]  /*1810*/  UMOV UR20, UR8 ;  /* 0x0000000800147c82 */ /* 0x000fe20008000000 */
[----:B------:R-:W-:Y:S01]  /*1820*/  UMOV UR21, UR9 ;  /* 0x0000000900157c82 */ /* 0x000fe20008000000 */
[----:B------:R-:W-:Y:S01]  /*1830*/  UMOV UR23, 0x80000020 ;  /* 0x8000002000177882 */ /* 0x000fe20000000000 */
[----:B------:R-:W-:Y:S01]  /*1840*/  UIADD3 UR26, UR10, 0x200, URZ ;  /* 0x000002000a1a7890 */ /* 0x000fe2000fffe03f */
[----:B------:R-:W-:Y:S01]  /*1850*/  UMOV UR24, UR8 ;  /* 0x0000000800187c82 */ /* 0x000fe20008000000 */
[----:B------:R-:W-:Y:S01]  /*1860*/  UMOV UR25, UR9 ;  /* 0x0000000900197c82 */ /* 0x000fe20008000000 */
[----:B------:R-:W-:Y:S01]  /*1870*/  UMOV UR27, 0x80000020 ;  /* 0x80000020001b7882 */ /* 0x000fe20000000000 */
[----:B------:R-:W-:-:S02]  /*1880*/  UIADD3 UR6, UR8, 0x200, URZ ;  /* 0x0000020008067890 */ /* 0x000fc4000fffe03f */
[----:B------:R-:W-:Y:S01]  /*1890*/  UIADD3 UR7, UR8, 0x202, URZ ;  /* 0x0000020208077890 */ /* 0x000fe2000fffe03f */
[----:B------:R-:W-:Y:S02]  /*18a0*/  WARPGROUP.DEPBAR.LE gsb0, 0x0 ;  /* 0x00008000000079c5 */ /* 0x000fe40000010000 */
[----:B------:R-:W-:-:S06]  /*18b0*/  WARPGROUP.ARRIVE ;  /* 0x00000000000079c5 */ /* 0x000fcc0000000000 */
[----:B------:R-:W-:Y:S03]  /*18c0*/  HGMMA.64x32x16.F32 R136, gdesc[UR12], RZ, !UPT, gsb0 ;  /* 0x006000000c8879f0 */ /* 0x000fe6000c0008ff */
        /* <DEDUP_REMOVED lines=8> */
[----:B------:R-:W-:Y:S01]  /*1950*/  HGMMA.64x32x16.F32 R40, gdesc[UR24], RZ, !UPT, gsb0 ;  /* 0x00600000182879f0 */ /* 0x000fe2000c0008ff */
[----:B------:R-:W-:Y:S01]  /*1960*/  UMOV UR24, UR6 ;  /* 0x0000000600187c82 */ /* 0x000fe20008000000 */
[----:B------:R-:W-:Y:S01]  /*1970*/  UMOV UR25, 0x80000020 ;  /* 0x8000002000197882 */ /* 0x000fe20000000000 */
[----:B------:R-:W-:Y:S01]  /*1980*/  UMOV UR20, UR24 ;  /* 0x0000001800147c82 */ /* 0x000fe20008000000 */
[----:B------:R-:W-:Y:S01]  /*1990*/  UMOV UR21, UR25 ;  /* 0x0000001900157c82 */ /* 0x000fe20008000000 */
[----:B------:R-:W-:Y:S01]  /*19a0*/  UMOV UR16, UR24 ;  /* 0x0000001800107c82 */ /* 0x000fe20008000000 */
[----:B------:R-:W-:Y:S01]  /*19b0*/  UMOV UR17, UR25 ;  /* 0x0000001900117c82 */ /* 0x000fe20008000000 */
[----:B------:R-:W-:Y:S01]  /*19c0*/  UMOV UR12, UR24 ;  /* 0x00000018000c7c82 */ /* 0x000fe20008000000 */
[----:B------:R-:W-:Y:S01]  /*19d0*/  UMOV UR13, UR25 ;  /* 0x00000019000d7c82 */ /* 0x000fe20008000000 */
[----:B------:R-:W-:Y:S01]  /*19e0*/  UIADD3 UR6, UR10, 0x182, URZ ;  /* 0x000001820a067890 */ /* 0x000fe2000fffe03f */
[----:B------:R-:W-:-:S02]  /*19f0*/  WARPGROUP.DEPBAR.LE gsb0, 0x0 ;  /* 0x00008000000079c5 */ /* 0x000fc40000010000 */
[----:B------:R-:W-:-:S06]  /*1a00*/  WARPGROUP.ARRIVE ;  /* 0x00000000000079c5 */ /* 0x000fcc0000000000 */
[----:B------:R-:W-:Y:S01]  /*1a10*/  HGMMA.64x32x16.F32 R24, gdesc[UR24], RZ, !UPT, gsb0 ;  /* 0x00600000181879f0 */ /* 0x000fe2000c0008ff */
[----:B------:R-:W-:Y:S01]  /*1a20*/  UMOV UR26, UR10 ;  /* 0x0000000a001a7c82 */ /* 0x000fe20008000000 */
[----:B------:R-:W-:Y:S01]  /*1a30*/  UMOV UR27, UR11 ;  /* 0x0000000b001b7c82 */ /* 0x000fe20008000000 */
[----:B------:R-:W-:Y:S01]  /*1a40*/  UMOV UR11, 0x80000020 ;  /* 0x80000020000b7882 */ /* 0x000fe20000000000 */
[----:B------:R-:W-:Y:S02]  /*1a50*/  WARPGROUP.DEPBAR.LE gsb0, 0x0 ;  /* 0x00008000000079c5 */ /* 0x000fe40000010000 */
[----:B------:R-:W-:-:S06]  /*1a60*/  WARPGROUP.ARRIVE ;  /* 0x00000000000079c5 */ /* 0x000fcc0000000000 */
[----:B------:R-:W-:Y:S01]  /*1a70*/  HGMMA.64x32x16.F32 R56, gdesc[UR20], RZ, !UPT, gsb0 ;  /* 0x00600000143879f0 */ /* 0x000fe2000c0008ff */
[----:B------:R-:W-:Y:S01]  /*1a80*/  UIADD3 UR22, UR10, 0x102, URZ ;  /* 0x000001020a167890 */ /* 0x000fe2000fffe03f */
        /* <DEDUP_REMOVED lines=9> */
[----:B------:R-:W-:Y:S02]  /*1b20*/  UIADD3 UR12, UR8, 0x2, URZ ;  /* 0x00000002080c7890 */ /* 0x000fe4000fffe03f */
[----:B------:R-:W-:Y:S01]  /*1b30*/  UIADD3 UR14, UR10, 0x2, URZ ;  /* 0x000000020a0e7890 */ /* 0x000fe2000fffe03f */
[----:B------:R-:W-:Y:S01]  /*1b40*/  UMOV UR13, 0x80000020 ;  /* 0x80000020000d7882 */ /* 0x000fe20000000000 */
[----:B------:R-:W-:Y:S01]  /*1b50*/  UMOV UR15, 0x80000020 ;  /* 0x80000020000f7882 */ /* 0x000fe20000000000 */
[----:B------:R-:W-:Y:S02]  /*1b60*/  UMOV UR17, UR13 ;  /* 0x0000000d00117c82 */ /* 0x000fe40008000000 */
[----:B------:R-:W-:Y:S01]  /*1b70*/  UMOV UR16, UR12 ;  /* 0x0000000c00107c82 */ /* 0x000fe20008000000 */
[----:B------:R-:W-:Y:S01]  /*1b80*/  UMOV UR20, UR12 ;  /* 0x0000000c00147c82 */ /* 0x000fe20008000000 */
[----:B------:R-:W-:Y:S01]  /*1b90*/  UMOV UR21, UR13 ;  /* 0x0000000d00157c82 */ /* 0x000fe20008000000 */
[----:B------:R-:W-:Y:S01]  /*1ba0*/  UMOV UR8, UR12 ;  /* 0x0000000c00087c82 */ /* 0x000fe20008000000 */
[----:B------:R-:W-:Y:S01]  /*1bb0*/  UMOV UR9, UR13 ;  /* 0x0000000d00097c82 */ /* 0x000fe20008000000 */
[----:B------:R-:W-:-:S02]  /*1bc0*/  WARPGROUP.DEPBAR.LE gsb0, 0x0 ;  /* 0x00008000000079c5 */ /* 0x000fc40000010000 */
[----:B------:R-:W-:-:S06]  /*1bd0*/  WARPGROUP.ARRIVE ;  /* 0x00000000000079c5 */ /* 0x000fcc0000000000 */
[----:B------:R-:W-:Y:S01]  /*1be0*/  HGMMA.64x32x16.F32 R152, gdesc[UR24], RZ, !UPT, gsb0 ;  /* 0x00600000189879f0 */ /* 0x000fe2000c0008ff */
[----:B------:R-:W-:Y:S01]  /*1bf0*/  UIADD3 UR26, UR10, 0x202, URZ ;  /* 0x000002020a1a7890 */ /* 0x000fe2000fffe03f */
[----:B------:R-:W-:Y:S02]  /*1c00*/  UMOV UR24, UR12 ;  /* 0x0000000c00187c82 */ /* 0x000fe40008000000 */
[----:B------:R-:W-:Y:S01]  /*1c10*/  UMOV UR10, UR6 ;  /* 0x00000006000a7c82 */ /* 0x000fe20008000000 */
[----:B------:R-:W-:Y:S01]  /*1c20*/  UMOV UR25, UR13 ;  /* 0x0000000d00197c82 */ /* 0x000fe20008000000 */
[----:B------:R-:W-:Y:S01]  /*1c30*/  UMOV UR27, 0x80000020 ;  /* 0x80000020001b7882 */ /* 0x000fe20000000000 */
[----:B------:R-:W-:Y:S02]  /*1c40*/  WARPGROUP.DEPBAR.LE gsb0, 0x0 ;  /* 0x00008000000079c5 */ /* 0x000fe40000010000 */
[----:B------:R-:W-:-:S06]  /*1c50*/  WARPGROUP.ARRIVE ;  /* 0x00000000000079c5 */ /* 0x000fcc0000000000 */
[----:B------:R-:W-:Y:S03]  /*1c60*/  HGMMA.64x32x16.F32 R168, gdesc[UR12], R168, gsb0 ;  /* 0x006000000ca879f0 */ /* 0x000fe600080008a8 */
        /* <DEDUP_REMOVED lines=11> */
[----:B------:R-:W-:Y:S01]  /*1d20*/  HGMMA.64x32x16.F32 R40, gdesc[UR24], R40, gsb0 ;  /* 0x00600000182879f0 */ /* 0x000fe20008000828 */
        /* <DEDUP_REMOVED lines=8> */
[----:B------:R-:W-:Y:S01]  /*1db0*/  UMOV UR12, UR24 ;  /* 0x00000018000c7c82 */ /* 0x000fe20008000000 */
[----:B------:R-:W-:Y:S01]  /*1dc0*/  UMOV UR13, UR25 ;  /* 0x00000019000d7c82 */ /* 0x000fe20008000000 */
[----:B------:R-:W-:-:S02]  /*1dd0*/  WARPGROUP.DEPBAR.LE gsb0, 0x0 ;  /* 0x00008000000079c5 */ /* 0x000fc40000010000 */
        /* <DEDUP_REMOVED lines=15> */
[----:B------:R-:W-:Y:S05]  /*1ed0*/  @!P1 BRA `(.L_x_23) ;  /* 0x00000008008c9947 */ /* 0x000fea0003800000 */
[----:B------:R-:W-:Y:S01]  /*1ee0*/  UIADD3 UR6, UR39, 0x1, URZ ;  /* 0x0000000127067890 */ /* 0x000fe2000fffe03f */
[----:B------:R-:W-:Y:S02]  /*1ef0*/  IMAD.MOV.U32 R3, RZ, RZ, R0 ;  /* 0x000000ffff037224 */ /* 0x000fe400078e0000 */
[----:B-1----:R-:W-:Y:S01]  /*1f00*/  IMAD.U32 R4, RZ, RZ, UR39 ;  /* 0x00000027ff047e24 */ /* 0x002fe2000f8e00ff */
[----:B------:R-:W-:-:S04]  /*1f10*/  UISETP.NE.AND UP0, UPT, UR6, 0xa, UPT ;  /* 0x0000000a0600788c */ /* 0x000fc8000bf05270 */
[----:B------:R-:W-:Y:S02]  /*1f20*/  USEL UR7, URZ, 0x1, UP0 ;  /* 0x000000013f077887 */ /* 0x000fe40008000000 */
[----:B------:R-:W-:Y:S02]  /*1f30*/  USEL UR6, UR6, URZ, UP0 ;  /* 0x0000003f06067287 */ /* 0x000fe40008000000 */
[----:B------:R-:W-:-:S06]  /*1f40*/  ULOP3.LUT UR7, UR38, UR7, URZ, 0x3c, !UPT ;  /* 0x0000000726077292 */ /* 0x000fcc000f8e3c3f */
[----:B------:R-:W-:-:S07]  /*1f50*/  IMAD.U32 R7, RZ, RZ, UR7 ;  /* 0x00000007ff077e24 */ /* 0x000fce000f8e00ff */
.L_x_30:
[----:B------:R-:W-:Y:S05]  /*1f60*/  @!P0 BRA `(.L_x_24) ;  /* 0x0000000000048947 */ /* 0x000fea0003800000 */
[----:B------:R-:W-:Y:S01]  /*1f70*/  BPT.TRAP 0x1 ;  /* 0x000000040000795c */ /* 0x000fe20000300000 */
.L_x_24:
[----:B------:R-:W-:Y:S01]  /*1f80*/  ULEA UR7, UR6, UR41, 0x3 ;  /* 0x0000002906077291 */ /* 0x000fe2000f8e183f */
[----:B------:R-:W-:-:S08]  /*1f90*/  SHF.L.U32 R5, R7, 0x1f, RZ ;  /* 0x0000001f07057819 */ /* 0x000fd000000006ff */
[----:B------:R0:W1:Y:S01]  /*1fa0*/  SYNCS.PHASECHK.TRANS64.TRYWAIT P1, [UR7], R5 ;  /* 0x00000005ff0075a7 */ /* 0x0000620008020147 */
[----:B------:R-:W-:Y:S05]  /*1fb0*/  @!P0 BRA `(.L_x_25) ;  /* 0x0000000000048947 */ /* 0x000fea0003800000 */
[----:B------:R-:W-:Y:S01]  /*1fc0*/  BPT.TRAP 0x1 ;  /* 0x000000040000795c */ /* 0x000fe20000300000 */
.L_x_25:
[----:B-1----:R-:W-:Y:S05]  /*1fd0*/  @P1 BRA `(.L_x_26) ;  /* 0x0000000000081947 */ /* 0x002fea0003800000 */
[----:B------:R-:W1:Y:S02]  /*1fe0*/  SYNCS.PHASECHK.TRANS64.TRYWAIT P1, [UR7], R5 ;  /* 0x00000005ff0075a7 */ /* 0x000e640008020147 */
[----:B-1----:R-:W-:Y:S05]  /*1ff0*/  @!P1 BRA `(.L_x_27) ;  /* 0x000000c800849947 */ /* 0x002fea0003800000 */
.L_x_26:
[----:B------:R-:W-:Y:S01]  /*2000*/  UIMAD UR7, UR6, 0x300, UR4 ;  /* 0x00000300060778a4 */ /* 0x000fe2000f8e0204 */
[----:B------:R-:W-:Y:S01]  /*2010*/  WARPGROUP.ARRIVE ;  /* 0x00000000000079c5 */ /* 0x000fe20000000000 */
[----:B------:R-:W-:Y:S01]  /*2020*/  UIMAD UR28, UR6, 0x280, UR5 ;  /* 0x00000280061c78a4 */ /* 0x000fe2000f8e0205 */
[----:B------:R-:W-:Y:S01]  /*2030*/  UMOV UR9, 0x80000020 ;  /* 0x8000002000097882 */ /* 0x000fe20000000000 */
[----:B------:R-:W-:Y:S02]  /*2040*/  UMOV UR11, 0x80000020 ;  /* 0x80000020000b7882 */ /* 0x000fe40000000000 */
[----:B------:R-:W-:Y:S01]  /*2050*/  UIADD3 UR14, UR28, 0x80, URZ ;  /* 0x000000801c0e7890 */ /* 0x000fe2000fffe03f */
[----:B------:R-:W-:Y:S02]  /*2060*/  UMOV UR8, UR7 ;  /* 0x0000000700087c82 */ /* 0x000fe40008000000 */
[----:B------:R-:W-:Y:S01]  /*2070*/  UMOV UR10, UR28 ;  /* 0x0000001c000a7c82 */ /* 0x000fe20008000000 */
[----:B------:R-:W-:Y:S01]  /*2080*/  UMOV UR12, UR8 ;  /* 0x00000008000c7c82 */ /* 0x000fe20008000000 */
[----:B------:R-:W-:Y:S01]  /*2090*/  HGMMA.64x32x16.F32 R168, gdesc[UR8], R168, gsb0 ;  /* 0x0060000008a879f0 */ /* 0x000fe200080008a8 */
[----:B------:R-:W-:Y:S01]  /*20a0*/  UMOV UR13, UR9 ;  /* 0x00000009000d7c82 */ /* 0x000fe20008000000 */
        /* <DEDUP_REMOVED lines=14> */
[----:B------:R-:W-:Y:S01]  /*2190*/  UMOV UR9, 0x80000020 ;  /* 0x8000002000097882 */ /* 0x000fe20000000000 */
[----:B------:R-:W-:-:S02]  /*21a0*/  WARPGROUP.DEPBAR.LE gsb0, 0x0 ;  /* 0x00008000000079c5 */ /* 0x000fc40000010000 */
[----:B------:R-:W-:-:S06]  /*21b0*/  WARPGROUP.ARRIVE ;  /* 0x00000000000079c5 */ /* 0x000fcc0000000000 */
[----:B------:R-:W-:Y:S01]  /*21c0*/  HGMMA.64x32x16.F32 R136, gdesc[UR12], R136, gsb0 ;  /* 0x006000000c8879f0 */ /* 0x000fe20008000888 */
[----:B------:R-:W-:Y:S02]  /*21d0*/  UIADD3 UR12, UR7, 0x200, URZ ;  /* 0x00000200070c7890 */ /* 0x000fe4000fffe03f */
[----:B------:R-:W-:Y:S01]  /*21e0*/  UIADD3 UR7, UR7, 0x202, URZ ;  /* 0x0000020207077890 */ /* 0x000fe2000fffe03f */
        /* <DEDUP_REMOVED lines=17> */
[----:B------:R-:W-:Y:S02]  /*2300*/  WARPGROUP.DEPBAR.LE gsb0, 0x0 ;  /* 0x00008000000079c5 */ /* 0x000fe40000010000 */
[----:B------:R-:W-:-:S06]  /*2310*/  WARPGROUP.ARRIVE ;  /* 0x00000000000079c5 */ /* 0x000fcc0000000000 */
[----:B------:R-:W-:Y:S01]  /*2320*/  HGMMA.64x32x16.F32 R24, gdesc[UR24], R24, gsb0 ;  /* 0x00600000181879f0 */ /* 0x000fe20008000818 */
[----:B------:R-:W-:Y:S01]  /*2330*/  UMOV UR26, UR10 ;  /* 0x0000000a001a7c82 */ /* 0x000fe20008000000 */
[----:B------:R-:W-:Y:S01]  /*2340*/  UMOV UR27, UR11 ;  /* 0x0000000b001b7c82 */ /* 0x000fe20008000000 */
[----:B------:R-:W-:Y:S01]  /*2350*/  UIADD3 UR10, UR28, 0x2, URZ ;  /* 0x000000021c0a7890 */ /* 0x000fe2000fffe03f */
[----:B------:R-:W-:Y:S01]  /*2360*/  UMOV UR11, 0x80000020 ;  /* 0x80000020000b7882 */ /* 0x000fe20000000000 */
[----:B------:R-:W-:Y:S02]  /*2370*/  WARPGROUP.DEPBAR.LE gsb0, 0x0 ;  /* 0x00008000000079c5 */ /* 0x000fe40000010000 */
[----:B------:R-:W-:-:S06]  /*2380*/  WARPGROUP.ARRIVE ;  /* 0x00000000000079c5 */ /* 0x000fcc0000000000 */
[----:B------:R-:W-:Y:S01]  /*2390*/  HGMMA.64x32x16.F32 R56, gdesc[UR20], R56, gsb0 ;  /* 0x00600000143879f0 */ /* 0x000fe20008000838 */
[----:B------:R-:W-:Y:S01]  /*23a0*/  UIADD3 UR22, UR28, 0x182, URZ ;  /* 0x000001821c167890 */ /* 0x000fe2000fffe03f */
[----:B------:R-:W-:Y:S01]  /*23b0*/  UMOV UR20, UR8 ;  /* 0x0000000800147c82 */ /* 0x000fe20008000000 */
[----:B------:R-:W-:Y:S01]  /*23c0*/  UMOV UR21, UR9 ;  /* 0x0000000900157c82 */ /* 0x000fe20008000000 */
        /* <DEDUP_REMOVED lines=64> */
[----:B------:R-:W-:Y:S01]  /*27d0*/  BPT.TRAP 0x1 ;  /* 0x000000040000795c */ /* 0x000fe20000300000 */
.L_x_28:
[----:B------:R-:W-:-:S13]  /*27e0*/  ISETP.NE.AND P1, PT, R16, RZ, PT ;  /* 0x000000ff1000720c */ /* 0x000fda0003f25270 */
[----:B01----:R-:W-:-:S05]  /*27f0*/  @P1 LEA R5, R4, UR41, 0x3 ;  /* 0x0000002904051c11 */ /* 0x003fca000f8e18ff */
[----:B------:R-:W-:-:S05]  /*2800*/  @P1 VIADD R6, R5, 0x50 ;  /* 0x0000005005061836 */ /* 0x000fca0000000000 */
[----:B------:R-:W-:-:S04]  /*2810*/  @P1 PRMT R6, R17, 0x654, R6 ;  /* 0x0000065411061816 */ /* 0x000fc80000000006 */
[----:B------:R0:W-:Y:S01]  /*2820*/  @P1 SYNCS.ARRIVE.TRANS64.RED.A1T0 RZ, [R6+URZ], RZ ;  /* 0x000000ff06ff19a7 */ /* 0x0001e2000810043f */
[----:B------:R-:W-:-:S13]  /*2830*/  ISETP.GT.U32.AND P1, PT, R18, 0x1, PT ;  /* 0x000000011200780c */ /* 0x000fda0003f24070 */
[----:B0-----:R-:W-:Y:S05]  /*2840*/  @P1 BRA `(.L_x_29) ;  /* 0x0000000000041947 */ /* 0x001fea0003800000 */
[----:B------:R-:W-:Y:S01]  /*2850*/  BPT.TRAP 0x1 ;  /* 0x000000040000795c */ /* 0x000fe20000300000 */
.L_x_29:
[----:B------:R-:W-:Y:S01]  /*2860*/  UIADD3 UR6, UR6, 0x1, URZ ;  /* 0x0000000106067890 */ /* 0x000fe2000fffe03f */
[C---:B------:R-:W-:Y:S01]  /*2870*/  ISETP.GT.AND P2, PT, R3.reuse, 0x1, PT ;  /* 0x000000010300780c */ /* 0x040fe20003f44270 */
[----:B------:R-:W-:Y:S02]  /*2880*/  VIADD R4, R4, 0x1 ;  /* 0x0000000104047836 */ /* 0x000fe40000000000 */
[----:B------:R-:W-:Y:S01]  /*2890*/  UISETP.NE.AND UP0, UPT, UR6, 0xa, UPT ;  /* 0x0000000a0600788c */ /* 0x000fe2000bf05270 */
[----:B------:R-:W-:Y:S02]  /*28a0*/  VIADD R3, R3, 0xffffffff ;  /* 0xffffffff03037836 */ /* 0x000fe40000000000 */
[C---:B------:R-:W-:Y:S01]  /*28b0*/  ISETP.NE.AND P1, PT, R4.reuse, 0xa, PT ;  /* 0x0000000a0400780c */ /* 0x040fe20003f25270 */
[----:B------:R-:W-:Y:S02]  /*28c0*/  USEL UR7, URZ, 0x1, UP0 ;  /* 0x000000013f077887 */ /* 0x000fe40008000000 */
[----:B------:R-:W-:Y:S01]  /*28d0*/  USEL UR6, UR6, URZ, UP0 ;  /* 0x0000003f06067287 */ /* 0x000fe20008000000 */
[----:B------:R-:W-:-:S03]  /*28e0*/  SEL R4, R4, RZ, P1 ;  /* 0x000000ff04047207 */ /* 0x000fc60000800000 */
[----:B------:R-:W-:Y:S01]  /*28f0*/  LOP3.LUT R7, R7, UR7, RZ, 0x3c, !PT ;  /* 0x0000000707077c12 */ /* 0x000fe2000f8e3cff */
[----:B------:R-:W-:Y:S07]  /*2900*/  @P2 BRA `(.L_x_30) ;  /* 0xfffffff400942947 */ /* 0x000fee000383ffff */
.L_x_23:
[----:B------:R-:W0:Y:S02]  /*2910*/  LDC R3, c[0x0][0x28c] ;  /* 0x0000a300ff037b82 */ /* 0x000e240000000800 */
[----:B0-----:R-:W-:-:S13]  /*2920*/  ISETP.GE.AND P1, PT, R3, 0x1, PT ;  /* 0x000000010300780c */ /* 0x001fda0003f26270 */
[----:B------:R-:W-:Y:S05]  /*2930*/  @!P1 BRA `(.L_x_31) ;  /* 0x0000000000389947 */ /* 0x000fea0003800000 */
[----:B------:R-:W-:Y:S05]  /*2940*/  @!P0 BRA `(.L_x_32) ;  /* 0x0000000000048947 */ /* 0x000fea0003800000 */
[----:B------:R-:W-:Y:S01]  /*2950*/  BPT.TRAP 0x1 ;  /* 0x000000040000795c */ /* 0x000fe20000300000 */
.L_x_32:
[----:B------:R-:W-:-:S13]  /*2960*/  ISETP.NE.AND P0, PT, R16, RZ, PT ;  /* 0x000000ff1000720c */ /* 0x000fda0003f05270 */
[----:B------:R-:W-:-:S04]  /*2970*/  @P0 VIADD R0, R0, UR39 ;  /* 0x0000002700000c36 */ /* 0x000fc80008000000 */
[----:B-1----:R-:W-:-:S05]  /*2980*/  @P0 IMAD.WIDE.U32 R4, R0, -0x33333333, RZ ;  /* 0xcccccccd00040825 */ /* 0x002fca00078e00ff */
[----:B------:R-:W-:-:S05]  /*2990*/  @P0 SHF.R.U32.HI R5, RZ, 0x3, R5 ;  /* 0x00000003ff050819 */ /* 0x000fca0000011605 */
[----:B------:R-:W-:-:S05]  /*29a0*/  @P0 IMAD R0, R5, -0xa, R0 ;  /* 0xfffffff605000824 */ /* 0x000fca00078e0200 */
[----:B------:R-:W-:-:S05]  /*29b0*/  @P0 LEA R0, R0, UR41, 0x3 ;  /* 0x0000002900000c11 */ /* 0x000fca000f8e18ff */
[----:B------:R-:W-:-:S05]  /*29c0*/  @P0 VIADD R0, R0, 0x50 ;  /* 0x0000005000000836 */ /* 0x000fca0000000000 */
[----:B------:R-:W-:-:S04]  /*29d0*/  @P0 PRMT R0, R17, 0x654, R0 ;  /* 0x0000065411000816 */ /* 0x000fc80000000000 */
[----:B------:R0:W-:Y:S01]  /*29e0*/  @P0 SYNCS.ARRIVE.TRANS64.RED.A1T0 RZ, [R0+URZ], RZ ;  /* 0x000000ff00ff09a7 */ /* 0x0001e2000810043f */
[----:B------:R-:W-:-:S13]  /*29f0*/  ISETP.GT.U32.AND P0, PT, R18, 0x1, PT ;  /* 0x000000011200780c */ /* 0x000fda0003f04070 */
[----:B0-----:R-:W-:Y:S05]  /*2a00*/  @P0 BRA `(.L_x_31) ;  /* 0x0000000000040947 */ /* 0x001fea0003800000 */
[----:B------:R-:W-:Y:S01]  /*2a10*/  BPT.TRAP 0x1 ;  /* 0x000000040000795c */ /* 0x000fe20000300000 */
.L_x_31:
[----:B------:R-:W2:Y:S01]  /*2a20*/  LDL.LU R7, [R1+0x4] ;  /* 0x0000040001077983 */ /* 0x000ea20000300800 */
[----:B------:R-:W0:Y:S01]  /*2a30*/  LDC R8, c[0x0][0x288] ;  /* 0x0000a200ff087b82 */ /* 0x000e220000000800 */
[----:B------:R-:W3:Y:S01]  /*2a40*/  S2R R9, SR_TID.X ;  /* 0x0000000000097919 */ /* 0x000ee20000002100 */
[----:B------:R-:W-:Y:S01]  /*2a50*/  UIADD3 UR39, UR40, UR39, URZ ;  /* 0x0000002728277290 */ /* 0x000fe2000fffe03f */
[----:B------:R-:W-:Y:S01]  /*2a60*/  ULDC UR7, c[0x0][0x284] ;  /* 0x0000a10000077ab9 */ /* 0x000fe20000000800 */
[----:B------:R-:W4:Y:S02]  /*2a70*/  LDL.LU R10, [R1] ;  /* 0x00000000010a7983 */ /* 0x000f240000300800 */
[----:B------:R-:W-:Y:S01]  /*2a80*/  UISETP.GT.U32.AND UP0, UPT, UR39, 0x9, UPT ;  /* 0x000000092700788c */ /* 0x000fe2000bf04070 */
[----:B------:R-:W-:Y:S01]  /*2a90*/  SHF.R.S32.HI R13, RZ, 0x1f, R19 ;  /* 0x0000001fff0d7819 */ /* 0x000fe20000011413 */
[----:B------:R-:W-:Y:S01]  /*2aa0*/  UISETP.GE.U32.AND UP1, UPT, UR40, 0xa, UPT ;  /* 0x0000000a2800788c */ /* 0x000fe2000bf26070 */
[----:B------:R-:W-:Y:S01]  /*2ab0*/  IMAD.MOV.U32 R199, RZ, RZ, RZ ;  /* 0x000000ffffc77224 */ /* 0x000fe200078e00ff */
[----:B------:R-:W-:Y:S01]  /*2ac0*/  UISETP.LT.U32.AND UP0, UPT, UR40, 0xa, UP0 ;  /* 0x0000000a2800788c */ /* 0x000fe20008701070 */
[----:B------:R-:W-:Y:S01]  /*2ad0*/  ULDC.64 UR8, c[0x0][0x5d0] ;  /* 0x0001740000087ab9 */ /* 0x000fe20000000a00 */
[----:B------:R-:W-:-:S02]  /*2ae0*/  UIMAD.WIDE.U32 UR4, UR39, -0x33333333, URZ ;  /* 0xcccccccd270478a5 */ /* 0x000fc4000f8e003f */
[----:B------:R-:W-:Y:S02]  /*2af0*/  USEL UR6, URZ, 0x1, !UP0 ;  /* 0x000000013f067887 */ /* 0x000fe4000c000000 */
[----:B------:R-:W-:Y:S02]  /*2b00*/  USHF.R.U32.HI UR4, URZ, 0x3, UR5 ;  /* 0x000000033f047899 */ /* 0x000fe40008011605 */
[----:B------:R-:W-:Y:S02]  /*2b10*/  ULOP3.LUT UR38, UR38, UR6, URZ, 0x3c, !UPT ;  /* 0x0000000626267292 */ /* 0x000fe4000f8e3c3f */
[----:B------:R-:W-:Y:S02]  /*2b20*/  UIMAD UR39, UR4, -0xa, UR39 ;  /* 0xfffffff6042778a4 */ /* 0x000fe4000f8e0227 */
[----:B------:R-:W-:Y:S01]  /*2b30*/  @UP1 ULOP3.LUT UR38, UR38, 0x1, UR4, 0x78, !UPT ;  /* 0x0000000126261892 */ /* 0x000fe2000f8e7804 */
[--C-:B---3--:R-:W-:Y:S01]  /*2b40*/  SHF.R.U32.HI R0, RZ, 0x2, R9.reuse ;  /* 0x00000002ff007819 */ /* 0x108fe20000011609 */
[----:B------:R-:W-:Y:S01]  /*2b50*/  IMAD.SHL.U32 R186, R9, 0x2, RZ ;  /* 0x0000000209ba7824 */ /* 0x000fe200078e00ff */
[----:B-1----:R-:W-:-:S02]  /*2b60*/  SHF.R.U32.HI R5, RZ, 0x7, R9 ;  /* 0x00000007ff057819 */ /* 0x002fc40000011609 */
[----:B------:R-:W-:Y:S02]  /*2b70*/  LOP3.LUT R4, R9, 0x60, RZ, 0xc0, !PT ;  /* 0x0000006009047812 */ /* 0x000fe400078ec0ff */
[----:B------:R-:W-:Y:S02]  /*2b80*/  LOP3.LUT R3, R0, 0x7, RZ, 0xc0, !PT ;  /* 0x0000000700037812 */ /* 0x000fe400078ec0ff */
[----:B------:R-:W-:Y:S02]  /*2b90*/  LOP3.LUT R0, R5, 0x1, RZ, 0xc0, !PT ;  /* 0x0000000105007812 */ /* 0x000fe400078ec0ff */
[----:B------:R-:W-:-:S03]  /*2ba0*/  SHF.R.U32.HI R4, RZ, 0x1, R4 ;  /* 0x00000001ff047819 */ /* 0x000fc60000011604 */
[----:B------:R-:W-:Y:S01]  /*2bb0*/  IMAD.SHL.U32 R6, R0, 0x40, RZ ;  /* 0x0000004000067824 */ /* 0x000fe200078e00ff */
[----:B------:R-:W-:-:S04]  /*2bc0*/  IADD3 R5, RZ, -R4, -R3 ;  /* 0x80000004ff057210 */ /* 0x000fc80007ffe803 */
[----:B------:R-:W-:Y:S01]  /*2bd0*/  LOP3.LUT R3, R6, 0x40, R3, 0xe2, !PT ;  /* 0x0000004006037812 */ /* 0x000fe200078ee203 */
[----:B------:R-:W-:Y:S01]  /*2be0*/  IMAD R6, R0, -0x40, R5 ;  /* 0xffffffc000067824 */ /* 0x000fe200078e0205 */
[----:B------:R-:W-:Y:S02]  /*2bf0*/  LOP3.LUT R0, R9, 0x3, RZ, 0xc0, !PT ;  /* 0x0000000309007812 */ /* 0x000fe400078ec0ff */
[----:B------:R-:W-:Y:S01]  /*2c00*/  LOP3.LUT R198, R3, R4, RZ, 0xfc, !PT ;  /* 0x0000000403c67212 */ /* 0x000fe200078efcff */
[----:B------:R-:W-:Y:S02]  /*2c10*/  IMAD R4, R13, UR8, RZ ;  /* 0x000000080d047c24 */ /* 0x000fe4000f8e02ff */
[----:B0-----:R-:W-:Y:S02]  /*2c20*/  IMAD R0, R0, -0x2, R8 ;  /* 0xfffffffe00007824 */ /* 0x001fe400078e0208 */
[----:B------:R-:W-:Y:S02]  /*2c30*/  IMAD R11, R19, UR9, R4 ;  /* 0x00000009130b7c24 */ /* 0x000fe4000f8e0204 */
[----:B--2---:R-:W-:-:S04]  /*2c40*/  IMAD R7, R7, 0xa0, RZ ;  /* 0x000000a007077824 */ /* 0x004fc800078e02ff */
[----:B------:R-:W-:Y:S01]  /*2c50*/  IMAD.IADD R20, R0, 0x1, -R7 ;  /* 0x0000000100147824 */ /* 0x000fe200078e0a07 */
[C---:B------:R-:W-:Y:S01]  /*2c60*/  ISETP.GE.AND P0, PT, R7.reuse, R8, PT ;  /* 0x000000080700720c */ /* 0x040fe20003f06270 */
[----:B------:R-:W-:Y:S01]  /*2c70*/  IMAD.MOV.U32 R0, RZ, RZ, -0x1 ;  /* 0xffffffffff007424 */ /* 0x000fe200078e00ff */
[----:B------:R-:W-:Y:S01]  /*2c80*/  LOP3.LUT R186, R7, 0x6, R186, 0xf8, !PT ;  /* 0x0000000607ba7812 */ /* 0x000fe200078ef8ba */
[C---:B----4-:R-:W-:Y:S02]  /*2c90*/  IMAD R9, R10.reuse, 0xc0, RZ ;  /* 0x000000c00a097824 */ /* 0x050fe400078e02ff */
[----:B------:R-:W-:Y:S01]  /*2ca0*/  IMAD.WIDE R198, R10, 0xc0, R198 ;  /* 0x000000c00ac67825 */ /* 0x000fe200078e02c6 */
[----:B------:R-:W-:Y:S02]  /*2cb0*/  SHF.R.S32.HI R187, RZ, 0x1f, R186 ;  /* 0x0000001fffbb7819 */ /* 0x000fe400000114ba */
[C---:B------:R-:W-:Y:S02]  /*2cc0*/  ISETP.GE.OR P0, PT, R9.reuse, UR7, P0 ;  /* 0x0000000709007c0c */ /* 0x040fe40008706670 */
[----:B------:R-:W-:Y:S01]  /*2cd0*/  IADD3 R3, -R9, UR7, R6 ;  /* 0x0000000709037c10 */ /* 0x000fe2000fffe106 */
[----:B------:R-:W-:-:S04]  /*2ce0*/  IMAD.WIDE.U32 R4, R19, UR8, R186 ;  /* 0x0000000813047c25 */ /* 0x000fc8000f8e00ba */
[----:B------:R-:W-:-:S06]  /*2cf0*/  IMAD.IADD R5, R5, 0x1, R11 ;  /* 0x0000000105057824 */ /* 0x000fcc00078e020b */
[----:B------:R-:W-:Y:S05]  /*2d00*/  @P0 BRA `(.L_x_33) ;  /* 0x0000009c00080947 */ /* 0x000fea0003800000 */
[----:B------:R-:W0:Y:S01]  /*2d10*/  LDC.64 R8, c[0x0][0x5c8] ;  /* 0x00017200ff087b82 */ /* 0x000e220000000a00 */
[----:B-----5:R-:W-:Y:S01]  /*2d20*/  FSETP.NEU.AND P2, PT, R184, RZ, PT ;  /* 0x000000ffb800720b */ /* 0x020fe20003f4d000 */
[----:B------:R-:W-:Y:S01]  /*2d30*/  BSSY B0, `(.L_x_33) ;  /* 0x00009bf000007945 */ /* 0x000fe20003800000 */
[----:B------:R-:W-:-:S04]  /*2d40*/  ISETP.GT.AND P0, PT, R20, RZ, PT ;  /* 0x000000ff1400720c */ /* 0x000fc80003f04270 */
[----:B------:R-:W-:Y:S01]  /*2d50*/  ISETP.GT.AND P1, PT, R3, RZ, P0 ;  /* 0x000000ff0300720c */ /* 0x000fe20000724270 */
[-C--:B0-----:R-:W-:Y:S02]  /*2d60*/  IMAD R6, R199, R8.reuse, RZ ;  /* 0x00000008c7067224 */ /* 0x081fe400078e02ff */
[----:B------:R-:W-:-:S04]  /*2d70*/  IMAD.WIDE.U32 R10, R198, R8, R4 ;  /* 0x00000008c60a7225 */ /* 0x000fc800078e0004 */
[----:B------:R-:W-:-:S04]  /*2d80*/  IMAD R5, R198, R9, R6 ;  /* 0x00000009c6057224 */ /* 0x000fc800078e0206 */
[----:B------:R-:W-:Y:S01]  /*2d90*/  IMAD.IADD R203, R11, 0x1, R5 ;  /* 0x000000010bcb7824 */ /* 0x000fe200078e0205 */
[----:B------:R-:W-:Y:S06]  /*2da0*/  @!P2 BRA `(.L_x_34) ;  /* 0x0000006c0070a947 */ /* 0x000fec0003800000 */
[----:B------:R-:W0:Y:S01]  /*2db0*/  LDC.64 R188, c[0x0][0x5b8] ;  /* 0x00016e00ffbc7b82 */ /* 0x000e220000000a00 */
[----:B------:R-:W-:-:S07]  /*2dc0*/  ULDC.64 UR4, c[0x0][0x5c0] ;  /* 0x0001700000047ab9 */ /* 0x000fce0000000a00 */
[----:B------:R-:W1:Y:S08]  /*2dd0*/  LDC.64 R194, c[0x0][0x5b0] ;  /* 0x00016c00ffc27b82 */ /* 0x000e700000000a00 */
[----:B------:R-:W2:Y:S01]  /*2de0*/  LDC.64 R14, c[0x0][0x5a8] ;  /* 0x00016a00ff0e7b82 */ /* 0x000ea20000000a00 */
[-C--:B0-----:R-:W-:Y:S02]  /*2df0*/  IMAD R4, R13, R188.reuse, RZ ;  /* 0x000000bc0d047224 */ /* 0x081fe400078e02ff */
[----:B------:R-:W-:-:S04]  /*2e00*/  IMAD.WIDE.U32 R190, R19, R188, R186 ;  /* 0x000000bc13be7225 */ /* 0x000fc800078e00ba */
[----:B------:R-:W-:Y:S02]  /*2e10*/  IMAD R201, R19, R189, R4 ;  /* 0x000000bd13c97224 */ /* 0x000fe400078e0204 */
[-C--:B-1----:R-:W-:Y:S02]  /*2e20*/  IMAD R4, R199, R194.reuse, RZ ;  /* 0x000000c2c7047224 */ /* 0x082fe400078e02ff */
[----:B------:R-:W-:Y:S02]  /*2e30*/  IMAD.IADD R193, R191, 0x1, R201 ;  /* 0x00000001bfc17824 */ /* 0x000fe400078e02c9 */
[----:B------:R-:W-:Y:S02]  /*2e40*/  IMAD.MOV.U32 R192, RZ, RZ, R190 ;  /* 0x000000ffffc07224 */ /* 0x000fe400078e00be */
[C---:B------:R-:W-:Y:S02]  /*2e50*/  IMAD R21, R198.reuse, R195, R4 ;  /* 0x000000c3c6157224 */ /* 0x040fe400078e0204 */
[----:B------:R-:W-:-:S04]  /*2e60*/  IMAD.WIDE.U32 R4, R198, R194, R192 ;  /* 0x000000c2c6047225 */ /* 0x000fc800078e00c0 */
[----:B------:R-:W-:Y:S01]  /*2e70*/  IMAD.IADD R5, R5, 0x1, R21 ;  /* 0x0000000105057824 */ /* 0x000fe200078e0215 */
[----:B--2---:R-:W-:-:S04]  /*2e80*/  LEA R196, P2, R4, R14, 0x1 ;  /* 0x0000000e04c47211 */ /* 0x004fc800078408ff */
[----:B------:R-:W-:-:S05]  /*2e90*/  LEA.HI.X R197, R4, R15, R5, 0x1, P2 ;  /* 0x0000000f04c57211 */ /* 0x000fca00010f0c05 */
[----:B------:R0:W2:Y:S01]  /*2ea0*/  @P1 LDG.E.LTC128B.U16 R11, desc[UR36][R196.64] ;  /* 0x00000024c40b1981 */ /* 0x0000a2000c1e1520 */
[----:B------:R-:W-:Y:S01]  /*2eb0*/  LEA R6, P2, R10, UR4, 0x1 ;  /* 0x000000040a067c11 */ /* 0x000fe2000f8408ff */
[----:B------:R-:W-:Y:S01]  /*2ec0*/  IMAD.WIDE.U32 R4, R198, R194, R186 ;  /* 0x000000c2c6047225 */ /* 0x000fe200078e00ba */
[----:B------:R-:W-:Y:S01]  /*2ed0*/  ISETP.GT.AND P5, PT, R20, 0x1, PT ;  /* 0x000000011400780c */ /* 0x000fe20003fa4270 */
[----:B------:R-:W-:Y:S01]  /*2ee0*/  BSSY B1, `(.L_x_35) ;  /* 0x0000014000017945 */ /* 0x000fe20003800000 */
[----:B------:R-:W-:Y:S01]  /*2ef0*/  LOP3.LUT R2, R2, 0xfffffffd, RZ, 0xc0, !PT ;  /* 0xfffffffd02027812 */ /* 0x000fe200078ec0ff */
[----:B------:R-:W-:Y:S02]  /*2f00*/  IMAD.IADD R5, R21, 0x1, R5 ;  /* 0x0000000115057824 */ /* 0x000fe400078e0205 */
[----:B------:R-:W-:Y:S01]  /*2f10*/  IMAD.WIDE.U32 R12, R19, R188, R4 ;  /* 0x000000bc130c7225 */ /* 0x000fe200078e0004 */
[----:B0-----:R-:W-:-:S03]  /*2f20*/  SHF.L.U64.HI R197, R194, 0x3, R195 ;  /* 0x00000003c2c57819 */ /* 0x001fc600000102c3 */
[----:B------:R-:W-:Y:S01]  /*2f30*/  IMAD.IADD R5, R201, 0x1, R13 ;  /* 0x00000001c9057824 */ /* 0x000fe200078e020d */
[----:B------:R-:W-:Y:S01]  /*2f40*/  LEA R4, P3, R12, R14, 0x1 ;  /* 0x0000000e0c047211 */ /* 0x000fe200078608ff */
[----:B------:R-:W-:Y:S02]  /*2f50*/  IMAD.SHL.U32 R196, R194, 0x8, RZ ;  /* 0x00000008c2c47824 */ /* 0x000fe400078e00ff */
[----:B------:R-:W-:Y:S02]  /*2f60*/  @P5 LOP3.LUT R2, R2, 0x2, RZ, 0xfc, !PT ;  /* 0x0000000202025812 */ /* 0x000fe400078efcff */
[----:B------:R-:W-:Y:S01]  /*2f70*/  LEA.HI.X R5, R12, R15, R5, 0x1, P3 ;  /* 0x0000000f0c057211 */ /* 0x000fe200018f0c05 */
[----:B--2---:R-:W-:Y:S01]  /*2f80*/  HADD2.F32 R7, -RZ, R11.H0_H0 ;  /* 0x2000000bff077230 */ /* 0x004fe20000004100 */
[----:B------:R-:W-:-:S04]  /*2f90*/  PRMT R12, R11, 0x7610, R12 ;  /* 0x000076100b0c7816 */ /* 0x000fc8000000000c */
[----:B------:R-:W-:-:S04]  /*2fa0*/  FMUL R7, R7, R184 ;  /* 0x000000b807077220 */ /* 0x000fc80000400000 */
[----:B------:R-:W-:Y:S01]  /*2fb0*/  FFMA R168, R168, R185, R7 ;  /* 0x000000b9a8a87223 */ /* 0x000fe20000000007 */
[----:B------:R-:W-:Y:S02]  /*2fc0*/  LEA.HI.X R7, R10, UR5, R203, 0x1, P2 ;  /* 0x000000050a077c11 */ /* 0x000fe400090f0ccb */
[----:B------:R-:W-:Y:S02]  /*2fd0*/  ISETP.GT.AND P2, PT, R3, RZ, P5 ;  /* 0x000000ff0300720c */ /* 0x000fe40002f44270 */
[----:B------:R-:W-:-:S05]  /*2fe0*/  F2FP.F16.F32.PACK_AB R168, RZ, R168 ;  /* 0x000000a8ffa8723e */ /* 0x000fca00000000ff */
[----:B------:R0:W-:Y:S06]  /*2ff0*/  @P1 STG.E.U16 desc[UR36][R6.64], R168 ;  /* 0x000000a806001986 */ /* 0x0001ec000c101524 */
[----:B------:R-:W-:Y:S05]  /*3000*/  @!P2 BRA `(.L_x_36) ;  /* 0x000000000004a947 */ /* 0x000fea0003800000 */
[----:B------:R1:W5:Y:S02]  /*3010*/  LDG.E.LTC128B.U16 R12, desc[UR36][R4.64+0x2] ;  /* 0x00000224040c7981 */ /* 0x000364000c1e1520 */
.L_x_36:
[----:B------:R-:W-:Y:S05]  /*3020*/  BSYNC B1 ;  /* 0x0000000000017941 */ /* 0x000fea0003800000 */
.L_x_35:
[----:B-----5:R-:W-:Y:S01]  /*3030*/  HADD2.F32 R13, -RZ, R12.H0_H0 ;  /* 0x2000000cff0d7230 */ /* 0x020fe20000004100 */
[----:B------:R-:W-:Y:S01]  /*3040*/  ISETP.GT.AND P1, PT, R3, 0x8, P0 ;  /* 0x000000080300780c */ /* 0x000fe20000724270 */
[----:B------:R-:W-:-:S04]  /*3050*/  IMAD.WIDE.U32 R10, R198, R194, R196 ;  /* 0x000000c2c60a7225 */ /* 0x000fc800078e00c4 */
[----:B0-----:R-:W-:Y:S01]  /*3060*/  FMUL R168, R13, R184 ;  /* 0x000000b80da87220 */ /* 0x001fe20000400000 */
[----:B------:R-:W-:Y:S01]  /*3070*/  IMAD.IADD R21, R21, 0x1, R11 ;  /* 0x0000000115157824 */ /* 0x000fe200078e020b */
[----:B------:R-:W-:Y:S02]  /*3080*/  IADD3 R11, P3, R190, R10, RZ ;  /* 0x0000000abe0b7210 */ /* 0x000fe40007f7e0ff */
[----:B------:R-:W-:-:S03]  /*3090*/  FFMA R168, R169, R185, R168 ;  /* 0x000000b9a9a87223 */ /* 0x000fc600000000a8 */
[----:B------:R-:W-:Y:S01]  /*30a0*/  IMAD.X R204, R21, 0x1, R193, P3 ;  /* 0x0000000115cc7824 */ /* 0x000fe200018e06c1 */
[C---:B------:R-:W-:Y:S02]  /*30b0*/  LEA R202, P3, R11.reuse, R14, 0x1 ;  /* 0x0000000e0bca7211 */ /* 0x040fe400078608ff */
[----:B------:R-:W-:Y:S02]  /*30c0*/  F2FP.F16.F32.PACK_AB R168, RZ, R168 ;  /* 0x000000a8ffa8723e */ /* 0x000fe400000000ff */
[--C-:B------:R-:W-:Y:S02]  /*30d0*/  LEA.HI.X R203, R11, R15, R204.reuse, 0x1, P3 ;  /* 0x0000000f0bcb7211 */ /* 0x100fe400018f0ccc */
[----:B------:R-:W-:Y:S02]  /*30e0*/  PRMT R13, R168, 0x7610, R13 ;  /* 0x00007610a80d7816 */ /* 0x000fe4000000000d */
[----:B------:R-:W-:-:S03]  /*30f0*/  PRMT R204, R12, 0x7610, R204 ;  /* 0x000076100ccc7816 */ /* 0x000fc600000000cc */
[----:B------:R0:W-:Y:S04]  /*3100*/  @P2 STG.E.U16 desc[UR36][R6.64+0x2], R13 ;  /* 0x0000020d06002986 */ /* 0x0001e8000c101524 */
[----:B------:R-:W2:Y:S01]  /*3110*/  @P1 LDG.E.LTC128B.U16 R204, desc[UR36][R202.64] ;  /* 0x00000024cacc1981 */ /* 0x000ea2000c1e1520 */
[----:B------:R-:W-:Y:S01]  /*3120*/  IADD3 R168, P2, R186, R10, RZ ;  /* 0x0000000abaa87210 */ /* 0x000fe20007f5e0ff */
[----:B------:R-:W-:Y:S01]  /*3130*/  BSSY B1, `(.L_x_37) ;  /* 0x0000012000017945 */ /* 0x000fe20003800000 */
[----:B------:R-:W-:-:S03]  /*3140*/  SHF.L.U64.HI R189, R8, 0x4, R9 ;  /* 0x0000000408bd7819 */ /* 0x000fc60000010209 */
[----:B------:R-:W-:Y:S01]  /*3150*/  IMAD.X R169, R187, 0x1, R21, P2 ;  /* 0x00000001bba97824 */ /* 0x000fe200010e0615 */
[----:B------:R-:W-:Y:S01]  /*3160*/  ISETP.GT.AND P2, PT, R3, 0x8, P5 ;  /* 0x000000080300780c */ /* 0x000fe20002f44270 */
[----:B------:R-:W-:Y:S02]  /*3170*/  IMAD.SHL.U32 R21, R8, 0x10, RZ ;  /* 0x0000001008157824 */ /* 0x000fe400078e00ff */
[----:B------:R-:W-:-:S03]  /*3180*/  IMAD.WIDE.U32 R168, R19, R188, R168 ;  /* 0x000000bc13a87225 */ /* 0x000fc600078e00a8 */
[----:B------:R-:W-:Y:S01]  /*3190*/  IADD3 R12, P3, R21, R6, RZ ;  /* 0x00000006150c7210 */ /* 0x000fe20007f7e0ff */
[----:B------:R-:W-:Y:S01]  /*31a0*/  IMAD.IADD R169, R201, 0x1, R169 ;  /* 0x00000001c9a97824 */ /* 0x000fe200078e02a9 */
[----:B------:R-:W-:-:S03]  /*31b0*/  LEA R10, P4, R168, R14, 0x1 ;  /* 0x0000000ea80a7211 */ /* 0x000fc600078808ff */
[----:B0-----:R-:W-:Y:S02]  /*31c0*/  IMAD.X R13, R189, 0x1, R7, P3 ;  /* 0x00000001bd0d7824 */ /* 0x001fe400018e0607 */
[----:B--2---:R-:W-:-:S05]  /*31d0*/  HADD2.F32 R11, -RZ, R204.H0_H0 ;  /* 0x200000ccff0b7230 */ /* 0x004fca0000004100 */
[----:B------:R-:W-:-:S04]  /*31e0*/  FMUL R11, R11, R184 ;  /* 0x000000b80b0b7220 */ /* 0x000fc80000400000 */
[----:B------:R-:W-:-:S05]  /*31f0*/  FFMA R11, R170, R185, R11 ;  /* 0x000000b9aa0b7223 */ /* 0x000fca000000000b */
[----:B------:R-:W-:Y:S02]  /*3200*/  F2FP.F16.F32.PACK_AB R170, RZ, R11 ;  /* 0x0000000bffaa723e */ /* 0x000fe400000000ff */
[----:B------:R-:W-:-:S03]  /*3210*/  LEA.HI.X R11, R168, R15, R169, 0x1, P4 ;  /* 0x0000000fa80b7211 */ /* 0x000fc600020f0ca9 */
[----:B------:R0:W-:Y:S01]  /*3220*/  @P1 STG.E.U16 desc[UR36][R12.64], R170 ;  /* 0x000000aa0c001986 */ /* 0x0001e2000c101524 */
[----:B------:R-:W-:Y:S05]  /*3230*/  @!P2 BRA `(.L_x_38) ;  /* 0x000000000004a947 */ /* 0x000fea0003800000 */
[----:B------:R2:W5:Y:S02]  /*3240*/  LDG.E.LTC128B.U16 R204, desc[UR36][R10.64+0x2] ;  /* 0x000002240acc7981 */ /* 0x000564000c1e1520 */
.L_x_38:
[----:B------:R-:W-:Y:S05]  /*3250*/  BSYNC B1 ;  /* 0x0000000000017941 */ /* 0x000fea0003800000 */
.L_x_37:
[----:B-----5:R-:W-:Y:S01]  /*3260*/  HADD2.F32 R169, -RZ, R204.H0_H0 ;  /* 0x200000ccffa97230 */ /* 0x020fe20000004100 */
[----:B------:R-:W-:Y:S01]  /*3270*/  ISETP.GT.AND P3, PT, R20, 0x8, PT ;  /* 0x000000081400780c */ /* 0x000fe20003f64270 */
[----:B------:R-:W-:Y:S01]  /*3280*/  BSSY B1, `(.L_x_39) ;  /* 0x000000a000017945 */ /* 0x000fe20003800000 */
[----:B------:R-:W-:Y:S02]  /*3290*/  LOP3.LUT R2, R2, 0xfffffffb, RZ, 0xc0, !PT ;  /* 0xfffffffb02027812 */ /* 0x000fe400078ec0ff */
[----:B------:R-:W-:Y:S01]  /*32a0*/  FMUL R168, R169, R184 ;  /* 0x000000b8a9a87220 */ /* 0x000fe20000400000 */
[----:B------:R-:W-:-:S03]  /*32b0*/  ISETP.GT.AND P1, PT, R3, RZ, P3 ;  /* 0x000000ff0300720c */ /* 0x000fc60001f24270 */
[----:B------:R-:W-:-:S05]  /*32c0*/  FFMA R168, R171, R185, R168 ;  /* 0x000000b9aba87223 */ /* 0x000fca00000000a8 */
[----:B------:R-:W-:Y:S02]  /*32d0*/  F2FP.F16.F32.PACK_AB R168, RZ, R168 ;  /* 0x000000a8ffa8723e */ /* 0x000fe400000000ff */
[----:B------:R-:W-:-:S03]  /*32e0*/  @P3 LOP3.LUT R2, R2, 0x4, RZ, 0xfc, !PT ;  /* 0x0000000402023812 */ /* 0x000fc600078efcff */
[----:B------:R3:W-:Y:S01]  /*32f0*/  @P2 STG.E.U16 desc[UR36][R12.64+0x2], R168 ;  /* 0x000002a80c002986 */ /* 0x0007e2000c101524 */
[----:B------:R-:W-:Y:S05]  /*3300*/  @!P1 BRA `(.L_x_40) ;  /* 0x0000000000049947 */ /* 0x000fea0003800000 */
[----:B------:R4:W5:Y:S02]  /*3310*/  LDG.E.LTC128B.U16 R204, desc[UR36][R4.64+0x10] ;  /* 0x0000102404cc7981 */ /* 0x000964000c1e1520 */
.L_x_40:
[----:B------:R-:W-:Y:S05]  /*3320*/  BSYNC B1 ;  /* 0x0000000000017941 */ /* 0x000fea0003800000 */
.L_x_39:
        /* <DEDUP_REMOVED lines=12> */
.L_x_42:
[----:B------:R-:W-:Y:S05]  /*33f0*/  BSYNC B1 ;  /* 0x0000000000017941 */ /* 0x000fea0003800000 */
.L_x_41:
[----:B0----5:R-:W-:Y:S01]  /*3400*/  HADD2.F32 R169, -RZ, R204.H0_H0 ;  /* 0x200000ccffa97230 */ /* 0x021fe20000004100 */
[----:B------:R-:W-:Y:S01]  /*3410*/  ISETP.GT.AND P1, PT, R3, 0x8, P3 ;  /* 0x000000080300780c */ /* 0x000fe20001f24270 */
[----:B------:R-:W-:Y:S03]  /*3420*/  BSSY B1, `(.L_x_43) ;  /* 0x0000007000017945 */ /* 0x000fe60003800000 */
[----:B---3--:R-:W-:-:S04]  /*3430*/  FMUL R168, R169, R184 ;  /* 0x000000b8a9a87220 */ /* 0x008fc80000400000 */
[----:B------:R-:W-:-:S05]  /*3440*/  FFMA R168, R173, R185, R168 ;  /* 0x000000b9ada87223 */ /* 0x000fca00000000a8 */
[----:B------:R-:W-:-:S05]  /*3450*/  F2FP.F16.F32.PACK_AB R168, RZ, R168 ;  /* 0x000000a8ffa8723e */ /* 0x000fca00000000ff */
[----:B------:R0:W-:Y:S01]  /*3460*/  @P2 STG.E.U16 desc[UR36][R6.64+0x12], R168 ;  /* 0x000012a806002986 */ /* 0x0001e2000c101524 */
[----:B------:R-:W-:Y:S05]  /*3470*/  @!P1 BRA `(.L_x_44) ;  /* 0x0000000000049947 */ /* 0x000fea0003800000 */
[----:B------:R3:W5:Y:S02]  /*3480*/  LDG.E.LTC128B.U16 R204, desc[UR36][R10.64+0x10] ;  /* 0x000010240acc7981 */ /* 0x000764000c1e1520 */
.L_x_44:
[----:B------:R-:W-:Y:S05]  /*3490*/  BSYNC B1 ;  /* 0x0000000000017941 */ /* 0x000fea0003800000 */
.L_x_43:
[----:B-----5:R-:W-:Y:S01]  /*34a0*/  HADD2.F32 R169, -RZ, R204.H0_H0 ;  /* 0x200000ccffa97230 */ /* 0x020fe20000004100 */
[----:B------:R-:W-:Y:S01]  /*34b0*/  ISETP.GT.AND P2, PT, R3, 0x8, P6 ;  /* 0x000000080300780c */ /* 0x000fe20003744270 */
[----:B------:R-:W-:Y:S03]  /*34c0*/  BSSY B1, `(.L_x_45) ;  /* 0x0000008000017945 */ /* 0x000fe60003800000 */
[----:B------:R-:W-:-:S04]  /*34d0*/  FMUL R169, R169, R184 ;  /* 0x000000b8a9a97220 */ /* 0x000fc80000400000 */
[----:B------:R-:W-:Y:S01]  /*34e0*/  FFMA R169, R174, R185, R169 ;  /* 0x000000b9aea97223 */ /* 0x000fe200000000a9 */
[----:B------:R-:W-:-:S04]  /*34f0*/  PRMT R174, R204, 0x7610, R174 ;  /* 0x00007610ccae7816 */ /* 0x000fc800000000ae */
[----:B------:R-:W-:-:S05]  /*3500*/  F2FP.F16.F32.PACK_AB R169, RZ, R169 ;  /* 0x000000a9ffa9723e */ /* 0x000fca00000000ff */
[----:B------:R0:W-:Y:S01]  /*3510*/  @P1 STG.E.U16 desc[UR36][R12.64+0x10], R169 ;  /* 0x000010a90c001986 */ /* 0x0001e2000c101524 */
[----:B------:R-:W-:Y:S05]  /*3520*/  @!P2 BRA `(.L_x_46) ;  /* 0x000000000004a947 */ /* 0x000fea0003800000 */
[----:B------:R0:W5:Y:S02]  /*3530*/  LDG.E.LTC128B.U16 R174, desc[UR36][R10.64+0x12] ;  /* 0x000012240aae7981 */ /* 0x000164000c1e1520 */
.L_x_46:
[----:B------:R-:W-:Y:S05]  /*3540*/  BSYNC B1 ;  /* 0x0000000000017941 */ /* 0x000fea0003800000 */
.L_x_45:
[----:B0----5:R-:W-:Y:S01]  /*3550*/  HADD2.F32 R169, -RZ, R174.H0_H0 ;  /* 0x200000aeffa97230 */ /* 0x021fe20000004100 */
[----:B------:R-:W-:Y:S01]  /*3560*/  IADD3 R203, P1, R198, 0x80, RZ ;  /* 0x00000080c6cb7810 */ /* 0x000fe20007f3e0ff */
[----:B------:R-:W-:Y:S01]  /*3570*/  BSSY B1, `(.L_x_47) ;  /* 0x000000a000017945 */ /* 0x000fe20003800000 */
[----:B------:R-:W-:Y:S02]  /*3580*/  ISETP.GT.AND P4, PT, R20, 0x10, PT ;  /* 0x000000101400780c */ /* 0x000fe40003f84270 */
[----:B------:R-:W-:Y:S01]  /*3590*/  FMUL R168, R169, R184 ;  /* 0x000000b8a9a87220 */ /* 0x000fe20000400000 */
[----:B------:R-:W-:Y:S01]  /*35a0*/  IMAD.X R199, RZ, RZ, R199, P1 ;  /* 0x000000ffffc77224 */ /* 0x000fe200008e06c7 */
[----:B------:R-:W-:Y:S02]  /*35b0*/  ISETP.GT.AND P1, PT, R3, RZ, P4 ;  /* 0x000000ff0300720c */ /* 0x000fe40002724270 */
[----:B------:R-:W-:-:S05]  /*35c0*/  FFMA R168, R175, R185, R168 ;  /* 0x000000b9afa87223 */ /* 0x000fca00000000a8 */
[----:B------:R-:W-:-:S05]  /*35d0*/  F2FP.F16.F32.PACK_AB R168, RZ, R168 ;  /* 0x000000a8ffa8723e */ /* 0x000fca00000000ff */
[----:B------:R0:W-:Y:S01]  /*35e0*/  @P2 STG.E.U16 desc[UR36][R12.64+0x12], R168 ;  /* 0x000012a80c002986 */ /* 0x0001e2000c101524 */
[----:B------:R-:W-:Y:S05]  /*35f0*/  @!P1 BRA `(.L_x_48) ;  /* 0x0000000000049947 */ /* 0x000fea0003800000 */
[----:B------:R0:W5:Y:S02]  /*3600*/  LDG.E.LTC128B.U16 R174, desc[UR36][R4.64+0x20] ;  /* 0x0000202404ae7981 */ /* 0x000164000c1e1520 */
.L_x_48:
[----:B------:R-:W-:Y:S05]  /*3610*/  BSYNC B1 ;  /* 0x0000000000017941 */ /* 0x000fea0003800000 */
.L_x_47:
[----:B-----5:R-:W-:Y:S01]  /*3620*/  HADD2.F32 R169, -RZ, R174.H0_H0 ;  /* 0x200000aeffa97230 */ /* 0x020fe20000004100 */
[----:B------:R-:W-:Y:S01]  /*3630*/  ISETP.GT.AND P3, PT, R20, 0x11, PT ;  /* 0x000000111400780c */ /* 0x000fe20003f64270 */
[-C--:B0-----:R-:W-:Y:S01]  /*3640*/  IMAD R168, R199, R194.reuse, RZ ;  /* 0x000000c2c7a87224 */ /* 0x081fe200078e02ff */
[----:B------:R-:W-:Y:S01]  /*3650*/  BSSY B1, `(.L_x_49) ;  /* 0x0000020000017945 */ /* 0x000fe20003800000 */
[----:B------:R-:W-:-:S04]  /*3660*/  IMAD.WIDE.U32 R170, R203, R194, R186 ;  /* 0x000000c2cbaa7225 */ /* 0x000fc800078e00ba */
[----:B------:R-:W-:Y:S01]  /*3670*/  FMUL R169, R169, R184 ;  /* 0x000000b8a9a97220 */ /* 0x000fe20000400000 */
[----:B------:R-:W-:-:S03]  /*3680*/  IMAD R175, R203, R195, R168 ;  /* 0x000000c3cbaf7224 */ /* 0x000fc600078e02a8 */
[----:B------:R-:W-:Y:S01]  /*3690*/  FFMA R169, R176, R185, R169 ;  /* 0x000000b9b0a97223 */ /* 0x000fe200000000a9 */
[----:B------:R-:W-:-:S04]  /*36a0*/  IMAD.IADD R171, R175, 0x1, R171 ;  /* 0x00000001afab7824 */ /* 0x000fc800078e02ab */
[----:B------:R-:W-:Y:S01]  /*36b0*/  F2FP.F16.F32.PACK_AB R172, RZ, R169 ;  /* 0x000000a9ffac723e */ /* 0x000fe200000000ff */
[----:B------:R-:W-:-:S03]  /*36c0*/  IMAD.WIDE.U32 R168, R203, R194, R192 ;  /* 0x000000c2cba87225 */ /* 0x000fc600078e00c0 */
[----:B------:R-:W-:Y:S01]  /*36d0*/  PRMT R176, R172, 0x7610, R176 ;  /* 0x00007610acb07816 */ /* 0x000fe200000000b0 */
[----:B------:R-:W-:-:S04]  /*36e0*/  IMAD.WIDE.U32 R172, R19, R188, R170 ;  /* 0x000000bc13ac7225 */ /* 0x000fc800078e00aa */
[----:B------:R-:W-:Y:S01]  /*36f0*/  IMAD.IADD R169, R169, 0x1, R175 ;  /* 0x00000001a9a97824 */ /* 0x000fe200078e02af */
[----:B------:R0:W-:Y:S01]  /*3700*/  @P1 STG.E.U16 desc[UR36][R6.64+0x20], R176 ;  /* 0x000020b006001986 */ /* 0x0001e2000c101524 */
[----:B------:R-:W-:Y:S01]  /*3710*/  LEA R170, P1, R168, R14, 0x1 ;  /* 0x0000000ea8aa7211 */ /* 0x000fe200078208ff */
[----:B------:R-:W-:-:S03]  /*3720*/  IMAD.WIDE.U32 R194, R203, R194, R196 ;  /* 0x000000c2cbc27225 */ /* 0x000fc600078e00c4 */
[----:B------:R-:W-:Y:S01]  /*3730*/  LEA.HI.X R171, R168, R15, R169, 0x1, P1 ;  /* 0x0000000fa8ab7211 */ /* 0x000fe200008f0ca9 */
[----:B------:R-:W-:Y:S01]  /*3740*/  IMAD.IADD R169, R201, 0x1, R173 ;  /* 0x00000001c9a97824 */ /* 0x000fe200078e02ad */
[----:B------:R-:W-:Y:S01]  /*3750*/  LEA R168, P1, R172, R14, 0x1 ;  /* 0x0000000eaca87211 */ /* 0x000fe200078208ff */
[----:B------:R-:W-:-:S03]  /*3760*/  IMAD.IADD R175, R175, 0x1, R195 ;  /* 0x00000001afaf7824 */ /* 0x000fc600078e02c3 */
[----:B------:R-:W-:Y:S02]  /*3770*/  LEA.HI.X R169, R172, R15, R169, 0x1, P1 ;  /* 0x0000000faca97211 */ /* 0x000fe400008f0ca9 */
[----:B------:R-:W-:-:S05]  /*3780*/  IADD3 R190, P1, R190, R194, RZ ;  /* 0x000000c2bebe7210 */ /* 0x000fca0007f3e0ff */
[----:B------:R-:W-:Y:S01]  /*3790*/  IMAD.X R192, R175, 0x1, R193, P1 ;  /* 0x00000001afc07824 */ /* 0x000fe200008e06c1 */
[----:B------:R-:W-:-:S05]  /*37a0*/  IADD3 R186, P1, R186, R194, RZ ;  /* 0x000000c2baba7210 */ /* 0x000fca0007f3e0ff */
[----:B------:R-:W-:Y:S01]  /*37b0*/  IMAD.X R187, R187, 0x1, R175, P1 ;  /* 0x00000001bbbb7824 */ /* 0x000fe200008e06af */
[----:B------:R-:W-:Y:S01]  /*37c0*/  LEA R172, P1, R190, R14, 0x1 ;  /* 0x0000000ebeac7211 */ /* 0x000fe200078208ff */
[----:B------:R-:W-:-:S03]  /*37d0*/  IMAD.WIDE.U32 R186, R19, R188, R186 ;  /* 0x000000bc13ba7225 */ /* 0x000fc600078e00ba */
[----:B------:R-:W-:Y:S01]  /*37e0*/  LEA.HI.X R173, R190, R15, R192, 0x1, P1 ;  /* 0x0000000fbead7211 */ /* 0x000fe200008f0cc0 */
[----:B------:R-:W-:Y:S01]  /*37f0*/  IMAD.IADD R201, R201, 0x1, R187 ;  /* 0x00000001c9c97824 */ /* 0x000fe200078e02bb */
[----:B------:R-:W-:-:S04]  /*3800*/  LEA R14, P1, R186, R14, 0x1 ;  /* 0x0000000eba0e7211 */ /* 0x000fc800078208ff */
[----:B------:R-:W-:Y:S02]  /*3810*/  LEA.HI.X R15, R186, R15, R201, 0x1, P1 ;  /* 0x0000000fba0f7211 */ /* 0x000fe400008f0cc9 */
[----:B------:R-:W-:-:S13]  /*3820*/  ISETP.GT.AND P1, PT, R3, RZ, P3 ;  /* 0x000000ff0300720c */ /* 0x000fda0001f24270 */
[----:B0-----:R-:W-:Y:S05]  /*3830*/  @!P1 BRA `(.L_x_50) ;  /* 0x0000000000049947 */ /* 0x001fea0003800000 */
[----:B------:R0:W5:Y:S02]  /*3840*/  LDG.E.LTC128B.U16 R174, desc[UR36][R4.64+0x22] ;  /* 0x0000222404ae7981 */ /* 0x000164000c1e1520 */
.L_x_50:
[----:B------:R-:W-:Y:S05]  /*3850*/  BSYNC B1 ;  /* 0x0000000000017941 */ /* 0x000fea0003800000 */
.L_x_49:
[----:B-----5:R-:W-:Y:S01]  /*3860*/  HADD2.F32 R19, -RZ, R174.H0_H0 ;  /* 0x200000aeff137230 */ /* 0x020fe20000004100 */
[----:B------:R-:W-:Y:S04]  /*3870*/  BSSY B1, `(.L_x_51) ;  /* 0x0000008000017945 */ /* 0x000fe80003800000 */
[----:B------:R-:W-:-:S04]  /*3880*/  FMUL R176, R19, R184 ;  /* 0x000000b813b07220 */ /* 0x000fc80000400000 */
[----:B------:R-:W-:-:S05]  /*3890*/  FFMA R176, R177, R185, R176 ;  /* 0x000000b9b1b07223 */ /* 0x000fca00000000b0 */
[----:B------:R-:W-:-:S05]  /*38a0*/  F2FP.F16.F32.PACK_AB R176, RZ, R176 ;  /* 0x000000b0ffb0723e */ /* 0x000fca00000000ff */
[----:B------:R0:W-:Y:S01]  /*38b0*/  @P1 STG.E.U16 desc[UR36][R6.64+0x22], R176 ;  /* 0x000022b006001986 */ /* 0x0001e2000c101524 */
[----:B------:R-:W-:-:S13]  /*38c0*/  ISETP.GT.AND P1, PT, R3, 0x8, P4 ;  /* 0x000000080300780c */ /* 0x000fda0002724270 */
[----:B0-----:R-:W-:Y:S05]  /*38d0*/  @!P1 BRA `(.L_x_52) ;  /* 0x0000000000049947 */ /* 0x001fea0003800000 */
[----:B------:R0:W5:Y:S02]  /*38e0*/  LDG.E.LTC128B.U16 R174, desc[UR36][R10.64+0x20] ;  /* 0x000020240aae7981 */ /* 0x000164000c1e1520 */
.L_x_52:
[----:B------:R-:W-:Y:S05]  /*38f0*/  BSYNC B1 ;  /* 0x0000000000017941 */ /* 0x000fea0003800000 */
.L_x_51:
        /* <DEDUP_REMOVED lines=9> */
.L_x_54:
[----:B------:R-:W-:Y:S05]  /*3990*/  BSYNC B1 ;  /* 0x0000000000017941 */ /* 0x000fea0003800000 */
.L_x_53:
[----:B-----5:R-:W-:Y:S01]  /*39a0*/  HADD2.F32 R19, -RZ, R174.H0_H0 ;  /* 0x200000aeff137230 */ /* 0x020fe20000004100 */
[----:B------:R-:W-:Y:S01]  /*39b0*/  ISETP.GT.AND P2, PT, R20, 0x18, PT ;  /* 0x000000181400780c */ /* 0x000fe20003f44270 */
[----:B------:R-:W-:Y:S03]  /*39c0*/  BSSY B1, `(.L_x_55) ;  /* 0x0000008000017945 */ /* 0x000fe60003800000 */
[----:B------:R-:W-:-:S04]  /*39d0*/  FMUL R176, R19, R184 ;  /* 0x000000b813b07220 */ /* 0x000fc80000400000 */
[----:B------:R-:W-:-:S05]  /*39e0*/  FFMA R176, R179, R185, R176 ;  /* 0x000000b9b3b07223 */ /* 0x000fca00000000b0 */
[----:B------:R-:W-:-:S05]  /*39f0*/  F2FP.F16.F32.PACK_AB R176, RZ, R176 ;  /* 0x000000b0ffb0723e */ /* 0x000fca00000000ff */
[----:B------:R0:W-:Y:S01]  /*3a00*/  @P1 STG.E.U16 desc[UR36][R12.64+0x22], R176 ;  /* 0x000022b00c001986 */ /* 0x0001e2000c101524 */
[----:B------:R-:W-:-:S13]  /*3a10*/  ISETP.GT.AND P1, PT, R3, RZ, P2 ;  /* 0x000000ff0300720c */ /* 0x000fda0001724270 */
[----:B0-----:R-:W-:Y:S05]  /*3a20*/  @!P1 BRA `(.L_x_56) ;  /* 0x0000000000049947 */ /* 0x001fea0003800000 */
[----:B------:R0:W5:Y:S02]  /*3a30*/  LDG.E.LTC128B.U16 R174, desc[UR36][R4.64+0x30] ;  /* 0x0000302404ae7981 */ /* 0x000164000c1e1520 */
.L_x_56:
[----:B------:R-:W-:Y:S05]  /*3a40*/  BSYNC B1 ;  /* 0x0000000000017941 */ /* 0x000fea0003800000 */
.L_x_55:
[----:B-----5:R-:W-:Y:S01]  /*3a50*/  HADD2.F32 R19, -RZ, R174.H0_H0 ;  /* 0x200000aeff137230 */ /* 0x020fe20000004100 */
[----:B------:R-:W-:Y:S04]  /*3a60*/  BSSY B1, `(.L_x_57) ;  /* 0x0000009000017945 */ /* 0x000fe80003800000 */
[----:B------:R-:W-:-:S04]  /*3a70*/  FMUL R19, R19, R184 ;  /* 0x000000b813137220 */ /* 0x000fc80000400000 */
[----:B------:R-:W-:-:S05]  /*3a80*/  FFMA R19, R180, R185, R19 ;  /* 0x000000b9b4137223 */ /* 0x000fca0000000013 */
[----:B------:R-:W-:-:S05]  /*3a90*/  F2FP.F16.F32.PACK_AB R19, RZ, R19 ;  /* 0x00000013ff13723e */ /* 0x000fca00000000ff */
[----:B------:R0:W-:Y:S01]  /*3aa0*/  @P1 STG.E.U16 desc[UR36][R6.64+0x30], R19 ;  /* 0x0000301306001986 */ /* 0x0001e2000c101524 */
[----:B------:R-:W-:-:S04]  /*3ab0*/  ISETP.GT.AND P1, PT, R20, 0x19, PT ;  /* 0x000000191400780c */ /* 0x000fc80003f24270 */
[----:B------:R-:W-:-:S13]  /*3ac0*/  ISETP.GT.AND P5, PT, R3, RZ, P1 ;  /* 0x000000ff0300720c */ /* 0x000fda0000fa4270 */
[----:B0-----:R-:W-:Y:S05]  /*3ad0*/  @!P5 BRA `(.L_x_58) ;  /* 0x000000000004d947 */ /* 0x001fea0003800000 */
[----:B------:R0:W5:Y:S02]  /*3ae0*/  LDG.E.LTC128B.U16 R174, desc[UR36][R4.64+0x32] ;  /* 0x0000322404ae7981 */ /* 0x000164000c1e1520 */
.L_x_58:
[----:B------:R-:W-:Y:S05]  /*3af0*/  BSYNC B1 ;  /* 0x0000000000017941 */ /* 0x000fea0003800000 */
.L_x_57:
        /* <DEDUP_REMOVED lines=9> */
.L_x_60:
[----:B------:R-:W-:Y:S05]  /*3b90*/  BSYNC B1 ;  /* 0x0000000000017941 */ /* 0x000fea0003800000 */
.L_x_59:
        /* <DEDUP_REMOVED lines=9> */
.L_x_62:
[----:B------:R-:W-:Y:S05]  /*3c30*/  BSYNC B1 ;  /* 0x0000000000017941 */ /* 0x000fea0003800000 */
.L_x_61:
[----:B-----5:R-:W-:Y:S01]  /*3c40*/  HADD2.F32 R19, -RZ, R174.H0_H0 ;  /* 0x200000aeff137230 */ /* 0x020fe20000004100 */
[----:B------:R-:W-:-:S04]  /*3c50*/  SHF.L.U64.HI R175, R8, 0x8, R9 ;  /* 0x0000000808af7819 */ /* 0x000fc80000010209 */
[----:B------:R-:W-:Y:S01]  /*3c60*/  FMUL R176, R19, R184 ;  /* 0x000000b813b07220 */ /* 0x000fe20000400000 */
[----:B------:R-:W-:-:S03]  /*3c70*/  IMAD.SHL.U32 R19, R8, 0x100, RZ ;  /* 0x0000010008137824 */ /* 0x000fc600078e00ff */
[----:B------:R-:W-:-:S05]  /*3c80*/  FFMA R176, R183, R185, R176 ;  /* 0x000000b9b7b07223 */ /* 0x000fca00000000b0 */
[----:B------:R-:W-:-:S05]  /*3c90*/  F2FP.F16.F32.PACK_AB R176, RZ, R176 ;  /* 0x000000b0ffb0723e */ /* 0x000fca00000000ff */
[----:B------:R0:W-:Y:S01]  /*3ca0*/  @P5 STG.E.U16 desc[UR36][R12.64+0x32], R176 ;  /* 0x000032b00c005986 */ /* 0x0001e2000c101524 */
[----:B------:R-:W-:-:S05]  /*3cb0*/  IADD3 R8, P5, R19, R6, RZ ;  /* 0x0000000613087210 */ /* 0x000fca0007fbe0ff */
[----:B------:R-:W-:Y:S01]  /*3cc0*/  IMAD.X R9, R175, 0x1, R7, P5 ;  /* 0x00000001af097824 */ /* 0x000fe200028e0607 */
[----:B------:R-:W-:-:S13]  /*3cd0*/  ISETP.GT.AND P5, PT, R3, 0x80, P0 ;  /* 0x000000800300780c */ /* 0x000fda00007a4270 */
[----:B------:R-:W2:Y:S01]  /*3ce0*/  @P5 LDG.E.LTC128B.U16 R174, desc[UR36][R170.64] ;  /* 0x00000024aaae5981 */ /* 0x000ea2000c1e1520 */
[----:B------:R-:W-:Y:S01]  /*3cf0*/  BSSY B1, `(.L_x_63) ;  /* 0x000000a000017945 */ /* 0x000fe20003800000 */
[----:B--2---:R-:W-:-:S05]  /*3d00*/  HADD2.F32 R177, -RZ, R174.H0_H0 ;  /* 0x200000aeffb17230 */ /* 0x004fca0000004100 */
[----:B------:R-:W-:-:S04]  /*3d10*/  FMUL R177, R177, R184 ;  /* 0x000000b8b1b17220 */ /* 0x000fc80000400000 */
[----:B------:R-:W-:-:S05]  /*3d20*/  FFMA R177, R152, R185, R177 ;  /* 0x000000b998b17223 */ /* 0x000fca00000000b1 */
[----:B------:R-:W-:-:S05]  /*3d30*/  F2FP.F16.F32.PACK_AB R177, RZ, R177 ;  /* 0x000000b1ffb1723e */ /* 0x000fca00000000ff */
[----:B------:R0:W-:Y:S01]  /*3d40*/  @P5 STG.E.U16 desc[UR36][R8.64], R177 ;  /* 0x000000b108005986 */ /* 0x0001e2000c101524 */
[----:B------:R-:W-:-:S04]  /*3d50*/  LOP3.LUT P5, RZ, R2, 0x2, RZ, 0xc0, !PT ;  /* 0x0000000202ff7812 */ /* 0x000fc800078ac0ff */
[----:B------:R-:W-:-:S13]  /*3d60*/  ISETP.GT.AND P5, PT, R3, 0x80, P5 ;  /* 0x000000800300780c */ /* 0x000fda0002fa4270 */
[----:B0-----:R-:W-:Y:S05]  /*3d70*/  @!P5 BRA `(.L_x_64) ;  /* 0x000000000004d947 */ /* 0x001fea0003800000 */
[----:B------:R0:W5:Y:S02]  /*3d80*/  LDG.E.LTC128B.U16 R174, desc[UR36][R168.64+0x2] ;  /* 0x00000224a8ae7981 */ /* 0x000164000c1e1520 */
.L_x_64:
[----:B------:R-:W-:Y:S05]  /*3d90*/  BSYNC B1 ;  /* 0x0000000000017941 */ /* 0x000fea0003800000 */
.L_x_63:
[----:B-----5:R-:W-:Y:S01]  /*3da0*/  HADD2.F32 R171, -RZ, R174.H0_H0 ;  /* 0x200000aeffab7230 */ /* 0x020fe20000004100 */
[----:B------:R-:W-:Y:S01]  /*3db0*/  ISETP.GT.AND P0, PT, R3, 0x88, P0 ;  /* 0x000000880300780c */ /* 0x000fe20000704270 */
[----:B------:R-:W-:Y:S03]  /*3dc0*/  BSSY B1, `(.L_x_65) ;  /* 0x000000a000017945 */ /* 0x000fe60003800000 */
[----:B------:R-:W-:-:S04]  /*3dd0*/  FMUL R152, R171, R184 ;  /* 0x000000b8ab987220 */ /* 0x000fc80000400000 */
[----:B------:R-:W-:-:S05]  /*3de0*/  FFMA R152, R153, R185, R152 ;  /* 0x000000b999987223 */ /* 0x000fca0000000098 */
[----:B------:R-:W-:-:S04]  /*3df0*/  F2FP.F16.F32.PACK_AB R152, RZ, R152 ;  /* 0x00000098ff98723e */ /* 0x000fc800000000ff */
[----:B------:R-:W-:-:S05]  /*3e00*/  PRMT R153, R152, 0x7610, R153 ;  /* 0x0000761098997816 */ /* 0x000fca0000000099 */
[----:B------:R2:W-:Y:S01]  /*3e10*/  @P5 STG.E.U16 desc[UR36][R8.64+0x2], R153 ;  /* 0x0000029908005986 */ /* 0x0005e2000c101524 */
[----:B------:R-:W-:-:S05]  /*3e20*/  IADD3 R152, P5, R8, R21, RZ ;  /* 0x0000001508987210 */ /* 0x000fca0007fbe0ff */
[----:B--2---:R-:W-:Y:S01]  /*3e30*/  IMAD.X R153, R9, 0x1, R189, P5 ;  /* 0x0000000109997824 */ /* 0x004fe200028e06bd */
[----:B------:R-:W-:Y:S07]  /*3e40*/  @!P0 BRA `(.L_x_66) ;  /* 0x0000000000048947 */ /* 0x000fee0003800000 */
[----:B------:R2:W5:Y:S02]  /*3e50*/  LDG.E.LTC128B.U16 R174, desc[UR36][R172.64] ;  /* 0x00000024acae7981 */ /* 0x000564000c1e1520 */
.L_x_66:
[----:B------:R-:W-:Y:S05]  /*3e60*/  BSYNC B1 ;  /* 0x0000000000017941 */ /* 0x000fea0003800000 */
.L_x_65:
[----:B-----5:R-:W-:Y:S01]  /*3e70*/  HADD2.F32 R171, -RZ, R174.H0_H0 ;  /* 0x200000aeffab7230 */ /* 0x020fe20000004100 */
[----:B------:R-:W-:Y:S01]  /*3e80*/  LOP3.LUT P5, RZ, R2, 0x2, RZ, 0xc0, !PT ;  /* 0x0000000202ff7812 */ /* 0x000fe200078ac0ff */
[----:B------:R-:W-:Y:S03]  /*3e90*/  BSSY B1, `(.L_x_67) ;  /* 0x0000008000017945 */ /* 0x000fe60003800000 */
[----:B------:R-:W-:-:S04]  /*3ea0*/  FMUL R171, R171, R184 ;  /* 0x000000b8abab7220 */ /* 0x000fc80000400000 */
[----:B------:R-:W-:-:S05]  /*3eb0*/  FFMA R171, R154, R185, R171 ;  /* 0x000000b99aab7223 */ /* 0x000fca00000000ab */
[----:B------:R-:W-:-:S05]  /*3ec0*/  F2FP.F16.F32.PACK_AB R171, RZ, R171 ;  /* 0x000000abffab723e */ /* 0x000fca00000000ff */
[----:B------:R0:W-:Y:S01]  /*3ed0*/  @P0 STG.E.U16 desc[UR36][R152.64], R171 ;  /* 0x000000ab98000986 */ /* 0x0001e2000c101524 */
[----:B------:R-:W-:-:S13]  /*3ee0*/  ISETP.GT.AND P0, PT, R3, 0x88, P5 ;  /* 0x000000880300780c */ /* 0x000fda0002f04270 */
[----:B0-----:R-:W-:Y:S05]  /*3ef0*/  @!P0 BRA `(.L_x_68) ;  /* 0x0000000000048947 */ /* 0x001fea0003800000 */
[----:B------:R0:W5:Y:S02]  /*3f00*/  LDG.E.LTC128B.U16 R174, desc[UR36][R14.64+0x2] ;  /* 0x000002240eae7981 */ /* 0x000164000c1e1520 */
.L_x_68:
[----:B------:R-:W-:Y:S05]  /*3f10*/  BSYNC B1 ;  /* 0x0000000000017941 */ /* 0x000fea0003800000 */
.L_x_67:
        /* <DEDUP_REMOVED lines=10> */
.L_x_70:
[----:B------:R-:W-:Y:S05]  /*3fc0*/  BSYNC B1 ;  /* 0x0000000000017941 */ /* 0x000fea0003800000 */
.L_x_69:
        /* <DEDUP_REMOVED lines=9> */
.L_x_72:
[----:B------:R-:W-:Y:S05]  /*4060*/  BSYNC B1 ;  /* 0x0000000000017941 */ /* 0x000fea0003800000 */
.L_x_71:
        /* <DEDUP_REMOVED lines=9> */
.L_x_74:
[----:B------:R-:W-:Y:S05]  /*4100*/  BSYNC B1 ;  /* 0x0000000000017941 */ /* 0x000fea0003800000 */
.L_x_73:
[----:B-----5:R-:W-:Y:S01]  /*4110*/  HADD2.F32 R155, -RZ, R174.H0_H0 ;  /* 0x200000aeff9b7230 */ /* 0x020fe20000004100 */
[----:B------:R-:W-:Y:S01]  /*4120*/  ISETP.GT.AND P5, PT, R3, 0x88, P6 ;  /* 0x000000880300780c */ /* 0x000fe200037a4270 */
[----:B------:R-:W-:Y:S03]  /*4130*/  BSSY B1, `(.L_x_75) ;  /* 0x0000007000017945 */ /* 0x000fe60003800000 */
[----:B------:R-:W-:-:S04]  /*4140*/  FMUL R155, R155, R184 ;  /* 0x000000b89b9b7220 */ /* 0x000fc80000400000 */
[----:B------:R-:W-:-:S05]  /*4150*/  FFMA R155, R158, R185, R155 ;  /* 0x000000b99e9b7223 */ /* 0x000fca000000009b */
[----:B------:R-:W-:-:S05]  /*4160*/  F2FP.F16.F32.PACK_AB R155, RZ, R155 ;  /* 0x0000009bff9b723e */ /* 0x000fca00000000ff */
[----:B------:R0:W-:Y:S01]  /*4170*/  @P0 STG.E.U16 desc[UR36][R152.64+0x10], R155 ;  /* 0x0000109b98000986 */ /* 0x0001e2000c101524 */
[----:B------:R-:W-:Y:S05]  /*4180*/  @!P5 BRA `(.L_x_76) ;  /* 0x000000000004d947 */ /* 0x000fea0003800000 */
[----:B------:R0:W5:Y:S02]  /*4190*/  LDG.E.LTC128B.U16 R174, desc[UR36][R14.64+0x12] ;  /* 0x000012240eae7981 */ /* 0x000164000c1e1520 */
.L_x_76:
[----:B------:R-:W-:Y:S05]  /*41a0*/  BSYNC B1 ;  /* 0x0000000000017941 */ /* 0x000fea0003800000 */
.L_x_75:
[----:B0----5:R-:W-:Y:S01]  /*41b0*/  HADD2.F32 R155, -RZ, R174.H0_H0 ;  /* 0x200000aeff9b7230 */ /* 0x021fe20000004100 */
        /* <DEDUP_REMOVED lines=8> */
.L_x_78:
[----:B------:R-:W-:Y:S05]  /*4240*/  BSYNC B1 ;  /* 0x0000000000017941 */ /* 0x000fea0003800000 */
.L_x_77:
        /* <DEDUP_REMOVED lines=9> */
.L_x_80:
[----:B------:R-:W-:Y:S05]  /*42e0*/  BSYNC B1 ;  /* 0x0000000000017941 */ /* 0x000fea0003800000 */
.L_x_79:
        /* <DEDUP_REMOVED lines=9> */
.L_x_82:
[----:B------:R-:W-:Y:S05]  /*4380*/  BSYNC B1 ;  /* 0x0000000000017941 */ /* 0x000fea0003800000 */
.L_x_81:
        /* <DEDUP_REMOVED lines=9> */
.L_x_84:
[----:B------:R-:W-:Y:S05]  /*4420*/  BSYNC B1 ;  /* 0x0000000000017941 */ /* 0x000fea0003800000 */
.L_x_83:
        /* <DEDUP_REMOVED lines=9> */
.L_x_86:
[----:B------:R-:W-:Y:S05]  /*44c0*/  BSYNC B1 ;  /* 0x0000000000017941 */ /* 0x000fea0003800000 */
.L_x_85:
        /* <DEDUP_REMOVED lines=9> */
.L_x_88:
[----:B------:R-:W-:Y:S05]  /*4560*/  BSYNC B1 ;  /* 0x0000000000017941 */ /* 0x000fea0003800000 */
.L_x_87:
        /* <DEDUP_REMOVED lines=9> */
.L_x_90:
[----:B------:R-:W-:Y:S05]  /*4600*/  BSYNC B1 ;  /* 0x0000000000017941 */ /* 0x000fea0003800000 */
.L_x_89:
        /* <DEDUP_REMOVED lines=9> */
.L_x_92:
[----:B------:R-:W-:Y:S05]  /*46a0*/  BSYNC B1 ;  /* 0x0000000000017941 */ /* 0x000fea0003800000 */
.L_x_91:
[----:B0----5:R-:W-:Y:S01]  /*46b0*/  HADD2.F32 R155, -RZ, R174.H0_H0 ;  /* 0x200000aeff9b7230 */ /* 0x021fe20000004100 */
        /* <DEDUP_REMOVED lines=11> */
.L_x_94:
[----:B------:R-:W-:Y:S05]  /*4770*/  BSYNC B1 ;  /* 0x0000000000017941 */ /* 0x000fea0003800000 */
.L_x_93:
        /* <DEDUP_REMOVED lines=12> */
.L_x_96:
[----:B------:R-:W-:Y:S05]  /*4840*/  BSYNC B1 ;  /* 0x0000000000017941 */ /* 0x000fea0003800000 */
.L_x_95:
        /* <DEDUP_REMOVED lines=9> */
.L_x_98:
[----:B------:R-:W-:Y:S05]  /*48e0*/  BSYNC B1 ;  /* 0x0000000000017941 */ /* 0x000fea0003800000 */
.L_x_97:
        /* <DEDUP_REMOVED lines=9> */
.L_x_100:
[----:B------:R-:W-:Y:S05]  /*4980*/  BSYNC B1 ;  /* 0x0000000000017941 */ /* 0x000fea0003800000 */
.L_x_99:
        /* <DEDUP_REMOVED lines=12> */
.L_x_102:
[----:B------:R-:W-:Y:S05]  /*4a50*/  BSYNC B1 ;  /* 0x0000000000017941 */ /* 0x000fea0003800000 */
.L_x_101:
[----:B-----5:R-:W-:Y:S01]  /*4a60*/  HADD2.F32 R137, -RZ, R174.H0_H0 ;  /* 0x200000aeff897230 */ /* 0x020fe20000004100 */
[----:B0-----:R-:W-:Y:S01]  /*4a70*/  IADD3 R136, P0, P2, R21, R6, R19 ;  /* 0x0000000615887210 */ /* 0x001fe20007a1e013 */
[----:B------:R-:W-:Y:S01]  /*4a80*/  BSSY B1, `(.L_x_103) ;  /* 0x000000a000017945 */ /* 0x000fe20003800000 */
[----:B------:R-:W-:Y:S02]  /*4a90*/  ISETP.GT.AND P4, PT, R20, 0x29, PT ;  /* 0x000000291400780c */ /* 0x000fe40003f84270 */
[----:B------:R-:W-:-:S04]  /*4aa0*/  FMUL R137, R137, R184 ;  /* 0x000000b889897220 */ /* 0x000fc80000400000 */
[----:B------:R-:W-:Y:S01]  /*4ab0*/  FFMA R140, R140, R185, R137 ;  /* 0x000000b98c8c7223 */ /* 0x000fe20000000089 */
[----:B------:R-:W-:Y:S02]  /*4ac0*/  IADD3.X R137, R189, R7, R175, P0, P2 ;  /* 0x00000007bd897210 */ /* 0x000fe400007e44af */
[----:B------:R-:W-:Y:S02]  /*4ad0*/  ISETP.GT.AND P0, PT, R3, RZ, P4 ;  /* 0x000000ff0300720c */ /* 0x000fe40002704270 */
[----:B------:R-:W-:-:S05]  /*4ae0*/  F2FP.F16.F32.PACK_AB R140, RZ, R140 ;  /* 0x0000008cff8c723e */ /* 0x000fca00000000ff */
[----:B------:R0:W-:Y:S06]  /*4af0*/  @P1 STG.E.U16 desc[UR36][R6.64+0x50], R140 ;  /* 0x0000508c06001986 */ /* 0x0001ec000c101524 */
[----:B------:R-:W-:Y:S05]  /*4b00*/  @!P0 BRA `(.L_x_104) ;  /* 0x0000000000048947 */ /* 0x000fea0003800000 */
[----:B------:R0:W5:Y:S02]  /*4b10*/  LDG.E.LTC128B.U16 R174, desc[UR36][R4.64+0x52] ;  /* 0x0000522404ae7981 */ /* 0x000164000c1e1520 */
.L_x_104:
[----:B------:R-:W-:Y:S05]  /*4b20*/  BSYNC B1 ;  /* 0x0000000000017941 */ /* 0x000fea0003800000 */
.L_x_103:
        /* <DEDUP_REMOVED lines=9> */
.L_x_106:
[----:B------:R-:W-:Y:S05]  /*4bc0*/  BSYNC B1 ;  /* 0x0000000000017941 */ /* 0x000fea0003800000 */
.L_x_105:
        /* <DEDUP_REMOVED lines=9> */
.L_x_108:
[----:B------:R-:W-:Y:S05]  /*4c60*/  BSYNC B1 ;  /* 0x0000000000017941 */ /* 0x000fea0003800000 */
.L_x_107:
[----:B0----5:R-:W-:Y:S01]  /*4c70*/  HADD2.F32 R19, -RZ, R174.H0_H0 ;  /* 0x200000aeff137230 */ /* 0x021fe20000004100 */
        /* <DEDUP_REMOVED lines=9> */
.L_x_110:
[----:B------:R-:W-:Y:S05]  /*4d10*/  BSYNC B1 ;  /* 0x0000000000017941 */ /* 0x000fea0003800000 */
.L_x_109:
[----:B-----5:R-:W-:Y:S01]  /*4d20*/  HADD2.F32 R19, -RZ, R174.H0_H0 ;  /* 0x200000aeff137230 */ /* 0x020fe20000004100 */
[----:B------:R-:W-:Y:S01]  /*4d30*/  ISETP.GT.AND P2, PT, R20, 0x31, PT ;  /* 0x000000311400780c */ /* 0x000fe20003f44270 */
[----:B------:R-:W-:Y:S03]  /*4d40*/  BSSY B1, `(.L_x_111) ;  /* 0x000000a000017945 */ /* 0x000fe60003800000 */
[----:B------:R-:W-:-:S04]  /*4d50*/  FMUL R19, R19, R184 ;  /* 0x000000b813137220 */ /* 0x000fc80000400000 */
[----:B------:R-:W-:-:S05]  /*4d60*/  FFMA R19, R144, R185, R19 ;  /* 0x000000b990137223 */ /* 0x000fca0000000013 */
[----:B------:R-:W-:-:S05]  /*4d70*/  F2FP.F16.F32.PACK_AB R19, RZ, R19 ;  /* 0x00000013ff13723e */ /* 0x000fca00000000ff */
[----:B------:R0:W-:Y:S01]  /*4d80*/  @P0 STG.E.U16 desc[UR36][R6.64+0x60], R19 ;  /* 0x0000601306000986 */ /* 0x0001e2000c101524 */
[----:B------:R-:W-:-:S05]  /*4d90*/  IADD3 R138, P0, R21, R8, RZ ;  /* 0x00000008158a7210 */ /* 0x000fca0007f1e0ff */
[----:B------:R-:W-:Y:S01]  /*4da0*/  IMAD.X R139, R189, 0x1, R9, P0 ;  /* 0x00000001bd8b7824 */ /* 0x000fe200000e0609 */
[----:B------:R-:W-:-:S13]  /*4db0*/  ISETP.GT.AND P0, PT, R3, RZ, P2 ;  /* 0x000000ff0300720c */ /* 0x000fda0001704270 */
[----:B0-----:R-:W-:Y:S05]  /*4dc0*/  @!P0 BRA `(.L_x_112) ;  /* 0x0000000000048947 */ /* 0x001fea0003800000 */
[----:B------:R0:W5:Y:S02]  /*4dd0*/  LDG.E.LTC128B.U16 R174, desc[UR36][R4.64+0x62] ;  /* 0x0000622404ae7981 */ /* 0x000164000c1e1520 */
.L_x_112:
[----:B------:R-:W-:Y:S05]  /*4de0*/  BSYNC B1 ;  /* 0x0000000000017941 */ /* 0x000fea0003800000 */
.L_x_111:
        /* <DEDUP_REMOVED lines=9> */
.L_x_114:
[----:B------:R-:W-:Y:S05]  /*4e80*/  BSYNC B1 ;  /* 0x0000000000017941 */ /* 0x000fea0003800000 */
.L_x_113:
        /* <DEDUP_REMOVED lines=9> */
.L_x_116:
[----:B------:R-:W-:Y:S05]  /*4f20*/  BSYNC B1 ;  /* 0x0000000000017941 */ /* 0x000fea0003800000 */
.L_x_115:
        /* <DEDUP_REMOVED lines=10> */
.L_x_118:
[----:B------:R-:W-:Y:S05]  /*4fd0*/  BSYNC B1 ;  /* 0x0000000000017941 */ /* 0x000fea0003800000 */
.L_x_117:
        /* <DEDUP_REMOVED lines=10> */
.L_x_120:
[----:B------:R-:W-:Y:S05]  /*5080*/  BSYNC B1 ;  /* 0x0000000000017941 */ /* 0x000fea0003800000 */
.L_x_119:
        /* <DEDUP_REMOVED lines=9> */
.L_x_122:
[----:B------:R-:W-:Y:S05]  /*5120*/  BSYNC B1 ;  /* 0x0000000000017941 */ /* 0x000fea0003800000 */
.L_x_121:
        /* <DEDUP_REMOVED lines=9> */
.L_x_124:
[----:B------:R-:W-:Y:S05]  /*51c0*/  BSYNC B1 ;  /* 0x0000000000017941 */ /* 0x000fea0003800000 */
.L_x_123:
[----:B-----5:R-:W-:Y:S01]  /*51d0*/  HADD2.F32 R19, -RZ, R174.H0_H0 ;  /* 0x200000aeff137230 */ /* 0x020fe20000004100 */
[----:B------:R-:W-:Y:S04]  /*51e0*/  BSSY B1, `(.L_x_125) ;  /* 0x0000009000017945 */ /* 0x000fe80003800000 */
        /* <DEDUP_REMOVED lines=8> */
.L_x_126:
[----:B------:R-:W-:Y:S05]  /*5270*/  BSYNC B1 ;  /* 0x0000000000017941 */ /* 0x000fea0003800000 */
.L_x_125:
        /* <DEDUP_REMOVED lines=10> */
.L_x_128:
[----:B------:R-:W-:Y:S05]  /*5320*/  BSYNC B1 ;  /* 0x0000000000017941 */ /* 0x000fea0003800000 */
.L_x_127:
        /* <DEDUP_REMOVED lines=10> */
.L_x_130:
[----:B------:R-:W-:Y:S05]  /*53d0*/  BSYNC B1 ;  /* 0x0000000000017941 */ /* 0x000fea0003800000 */
.L_x_129:
        /* <DEDUP_REMOVED lines=10> */
.L_x_132:
[----:B------:R-:W-:Y:S05]  /*5480*/  BSYNC B1 ;  /* 0x0000000000017941 */ /* 0x000fea0003800000 */
.L_x_131:
        /* <DEDUP_REMOVED lines=9> */
.L_x_134:
[----:B------:R-:W-:Y:S05]  /*5520*/  BSYNC B1 ;  /* 0x0000000000017941 */ /* 0x000fea0003800000 */
.L_x_133:
        /* <DEDUP_REMOVED lines=9> */
.L_x_136:
[----:B------:R-:W-:Y:S05]  /*55c0*/  BSYNC B1 ;  /* 0x0000000000017941 */ /* 0x000fea0003800000 */
.L_x_135:
        /* <DEDUP_REMOVED lines=9> */
.L_x_138:
[----:B------:R-:W-:Y:S05]  /*5660*/  BSYNC B1 ;  /* 0x0000000000017941 */ /* 0x000fea0003800000 */
.L_x_137:
[----:B-----5:R-:W-:Y:S01]  /*5670*/  HADD2.F32 R19, -RZ, R174.H0_H0 ;  /* 0x200000aeff137230 */ /* 0x020fe20000004100 */
[----:B------:R-:W-:Y:S01]  /*5680*/  ISETP.GT.AND P4, PT, R3, 0x88, P4 ;  /* 0x000000880300780c */ /* 0x000fe20002784270 */
[----:B------:R-:W-:Y:S01]  /*5690*/  IMAD.MOV.U32 R120, RZ, RZ, R138 ;  /* 0x000000ffff787224 */ /* 0x000fe200078e008a */
[----:B------:R-:W-:Y:S01]  /*56a0*/  BSSY B1, `(.L_x_139) ;  /* 0x0000008000017945 */ /* 0x000fe20003800000 */
[----:B------:R-:W-:Y:S02]  /*56b0*/  IMAD.MOV.U32 R121, RZ, RZ, R139 ;  /* 0x000000ffff797224 */ /* 0x000fe400078e008b */
[----:B------:R-:W-:-:S04]  /*56c0*/  FMUL R19, R19, R184 ;  /* 0x000000b813137220 */ /* 0x000fc80000400000 */
[----:B------:R-:W-:-:S05]  /*56d0*/  FFMA R19, R126, R185, R19 ;  /* 0x000000b97e137223 */ /* 0x000fca0000000013 */
[----:B------:R-:W-:-:S05]  /*56e0*/  F2FP.F16.F32.PACK_AB R19, RZ, R19 ;  /* 0x00000013ff13723e */ /* 0x000fca00000000ff */
[----:B------:R0:W-:Y:S01]  /*56f0*/  @P5 STG.E.U16 desc[UR36][R120.64+0x50], R19 ;  /* 0x0000501378005986 */ /* 0x0001e2000c101524 */
[----:B------:R-:W-:Y:S05]  /*5700*/  @!P4 BRA `(.L_x_140) ;  /* 0x000000000004c947 */ /* 0x000fea0003800000 */
[----:B------:R0:W5:Y:S02]  /*5710*/  LDG.E.LTC128B.U16 R174, desc[UR36][R14.64+0x52] ;  /* 0x000052240eae7981 */ /* 0x000164000c1e1520 */
.L_x_140:
[----:B------:R-:W-:Y:S05]  /*5720*/  BSYNC B1 ;  /* 0x0000000000017941 */ /* 0x000fea0003800000 */
.L_x_139:
        /* <DEDUP_REMOVED lines=9> */
.L_x_142:
[----:B------:R-:W-:Y:S05]  /*57c0*/  BSYNC B1 ;  /* 0x0000000000017941 */ /* 0x000fea0003800000 */
.L_x_141:
        /* <DEDUP_REMOVED lines=9> */
.L_x_144:
[----:B------:R-:W-:Y:S05]  /*5860*/  BSYNC B1 ;  /* 0x0000000000017941 */ /* 0x000fea0003800000 */
.L_x_143:
        /* <DEDUP_REMOVED lines=9> */
.L_x_146:
[----:B------:R-:W-:Y:S05]  /*5900*/  BSYNC B1 ;  /* 0x0000000000017941 */ /* 0x000fea0003800000 */
.L_x_145:
        /* <DEDUP_REMOVED lines=9> */
.L_x_148:
[----:B------:R-:W-:Y:S05]  /*59a0*/  BSYNC B1 ;  /* 0x0000000000017941 */ /* 0x000fea0003800000 */
.L_x_147:
        /* <DEDUP_REMOVED lines=9> */
.L_x_150:
[----:B------:R-:W-:Y:S05]  /*5a40*/  BSYNC B1 ;  /* 0x0000000000017941 */ /* 0x000fea0003800000 */
.L_x_149:
        /* <DEDUP_REMOVED lines=9> */
.L_x_152:
[----:B------:R-:W-:Y:S05]  /*5ae0*/  BSYNC B1 ;  /* 0x0000000000017941 */ /* 0x000fea0003800000 */
.L_x_151:
        /* <DEDUP_REMOVED lines=9> */
.L_x_154:
[----:B------:R-:W-:Y:S05]  /*5b80*/  BSYNC B1 ;  /* 0x0000000000017941 */ /* 0x000fea0003800000 */
.L_x_153:
        /* <DEDUP_REMOVED lines=9> */
.L_x_156:
[----:B------:R-:W-:Y:S05]  /*5c20*/  BSYNC B1 ;  /* 0x0000000000017941 */ /* 0x000fea0003800000 */
.L_x_155:
[----:B0----5:R-:W-:Y:S01]  /*5c30*/  HADD2.F32 R19, -RZ, R174.H0_H0 ;  /* 0x200000aeff137230 */ /* 0x021fe20000004100 */
[----:B------:R-:W-:Y:S01]  /*5c40*/  ISETP.GT.AND P3, PT, R20, 0x40, PT ;  /* 0x000000401400780c */ /* 0x000fe20003f64270 */
[----:B------:R-:W-:Y:S03]  /*5c50*/  BSSY B1, `(.L_x_157) ;  /* 0x0000009000017945 */ /* 0x000fe60003800000 */
[----:B------:R-:W-:Y:S01]  /*5c60*/  FMUL R122, R19, R184 ;  /* 0x000000b8137a7220 */ /* 0x000fe20000400000 */
[----:B------:R-:W-:Y:S02]  /*5c70*/  ISETP.GT.AND P1, PT, R3, RZ, P3 ;  /* 0x000000ff0300720c */ /* 0x000fe40001f24270 */
[----:B------:R-:W-:Y:S01]  /*5c80*/  P2R R21, PR, RZ, 0x8 ;  /* 0x00000008ff157803 */ /* 0x000fe20000000000 */
[----:B------:R-:W-:-:S05]  /*5c90*/  FFMA R122, R135, R185, R122 ;  /* 0x000000b9877a7223 */ /* 0x000fca000000007a */
[----:B------:R-:W-:-:S05]  /*5ca0*/  F2FP.F16.F32.PACK_AB R122, RZ, R122 ;  /* 0x0000007aff7a723e */ /* 0x000fca00000000ff */
[----:B------:R0:W-:Y:S01]  /*5cb0*/  @P0 STG.E.U16 desc[UR36][R120.64+0x72], R122 ;  /* 0x0000727a78000986 */ /* 0x0001e2000c101524 */
[----:B------:R-:W-:Y:S05]  /*5cc0*/  @!P1 BRA `(.L_x_158) ;  /* 0x0000000000049947 */ /* 0x000fea0003800000 */
[----:B------:R0:W5:Y:S02]  /*5cd0*/  LDG.E.LTC128B.U16 R174, desc[UR36][R4.64+0x80] ;  /* 0x0000802404ae7981 */ /* 0x000164000c1e1520 */
.L_x_158:
[----:B------:R-:W-:Y:S05]  /*5ce0*/  BSYNC B1 ;  /* 0x0000000000017941 */ /* 0x000fea0003800000 */
.L_x_157:
[----:B-----5:R-:W-:Y:S01]  /*5cf0*/  HADD2.F32 R19, -RZ, R174.H0_H0 ;  /* 0x200000aeff137230 */ /* 0x020fe20000004100 */
[----:B------:R-:W-:Y:S01]  /*5d00*/  ISETP.GT.AND P2, PT, R20, 0x41, PT ;  /* 0x000000411400780c */ /* 0x000fe20003f44270 */
[----:B------:R-:W-:Y:S03]  /*5d10*/  BSSY B1, `(.L_x_159) ;  /* 0x0000009000017945 */ /* 0x000fe60003800000 */
[----:B------:R-:W-:Y:S01]  /*5d20*/  FMUL R19, R19, R184 ;  /* 0x000000b813137220 */ /* 0x000fe20000400000 */
[----:B------:R-:W-:Y:S02]  /*5d30*/  ISETP.GT.AND P0, PT, R3, RZ, P2 ;  /* 0x000000ff0300720c */ /* 0x000fe40001704270 */
[----:B0-----:R-:W-:Y:S01]  /*5d40*/  P2R R122, PR, RZ, 0x4 ;  /* 0x00000004ff7a7803 */ /* 0x001fe20000000000 */
[----:B------:R-:W-:-:S05]  /*5d50*/  FFMA R19, R104, R185, R19 ;  /* 0x000000b968137223 */ /* 0x000fca0000000013 */
[----:B------:R-:W-:-:S05]  /*5d60*/  F2FP.F16.F32.PACK_AB R19, RZ, R19 ;  /* 0x00000013ff13723e */ /* 0x000fca00000000ff */
[----:B------:R0:W-:Y:S01]  /*5d70*/  @P1 STG.E.U16 desc[UR36][R6.64+0x80], R19 ;  /* 0x0000801306001986 */ /* 0x0001e2000c101524 */
[----:B------:R-:W-:Y:S05]  /*5d80*/  @!P0 BRA `(.L_x_160) ;  /* 0x0000000000048947 */ /* 0x000fea0003800000 */
[----:B------:R0:W5:Y:S02]  /*5d90*/  LDG.E.LTC128B.U16 R174, desc[UR36][R4.64+0x82] ;  /* 0x0000822404ae7981 */ /* 0x000164000c1e1520 */
.L_x_160:
[----:B------:R-:W-:Y:S05]  /*5da0*/  BSYNC B1 ;  /* 0x0000000000017941 */ /* 0x000fea0003800000 */
.L_x_159:
        /* <DEDUP_REMOVED lines=9> */
.L_x_162:
[----:B------:R-:W-:Y:S05]  /*5e40*/  BSYNC B1 ;  /* 0x0000000000017941 */ /* 0x000fea0003800000 */
.L_x_161:
        /* <DEDUP_REMOVED lines=9> */
.L_x_164:
[----:B------:R-:W-:Y:S05]  /*5ee0*/  BSYNC B1 ;  /* 0x0000000000017941 */ /* 0x000fea0003800000 */
.L_x_163:
[----:B0----5:R-:W-:Y:S01]  /*5ef0*/  HADD2.F32 R19, -RZ, R174.H0_H0 ;  /* 0x200000aeff137230 */ /* 0x021fe20000004100 */
[----:B------:R-:W-:Y:S01]  /*5f00*/  ISETP.GT.AND P6, PT, R20, 0x48, PT ;  /* 0x000000481400780c */ /* 0x000fe20003fc4270 */
[----:B------:R-:W-:Y:S03]  /*5f10*/  BSSY B1, `(.L_x_165) ;  /* 0x0000008000017945 */ /* 0x000fe60003800000 */
[----:B------:R-:W-:Y:S01]  /*5f20*/  FMUL R104, R19, R184 ;  /* 0x000000b813687220 */ /* 0x000fe20000400000 */
[----:B------:R-:W-:-:S03]  /*5f30*/  ISETP.GT.AND P1, PT, R3, RZ, P6 ;  /* 0x000000ff0300720c */ /* 0x000fc60003724270 */
[----:B------:R-:W-:-:S05]  /*5f40*/  FFMA R104, R107, R185, R104 ;  /* 0x000000b96b687223 */ /* 0x000fca0000000068 */
[----:B------:R-:W-:-:S05]  /*5f50*/  F2FP.F16.F32.PACK_AB R104, RZ, R104 ;  /* 0x00000068ff68723e */ /* 0x000fca00000000ff */
[----:B------:R0:W-:Y:S01]  /*5f60*/  @P0 STG.E.U16 desc[UR36][R12.64+0x82], R104 ;  /* 0x000082680c000986 */ /* 0x0001e2000c101524 */
[----:B------:R-:W-:Y:S05]  /*5f70*/  @!P1 BRA `(.L_x_166) ;  /* 0x0000000000049947 */ /* 0x000fea0003800000 */
[----:B------:R0:W5:Y:S02]  /*5f80*/  LDG.E.LTC128B.U16 R174, desc[UR36][R4.64+0x90] ;  /* 0x0000902404ae7981 */ /* 0x000164000c1e1520 */
.L_x_166:
[----:B------:R-:W-:Y:S05]  /*5f90*/  BSYNC B1 ;  /* 0x0000000000017941 */ /* 0x000fea0003800000 */
.L_x_165:
[----:B-----5:R-:W-:Y:S01]  /*5fa0*/  HADD2.F32 R19, -RZ, R174.H0_H0 ;  /* 0x200000aeff137230 */ /* 0x020fe20000004100 */
        /* <DEDUP_REMOVED lines=9> */
.L_x_168:
[----:B------:R-:W-:Y:S05]  /*6040*/  BSYNC B1 ;  /* 0x0000000000017941 */ /* 0x000fea0003800000 */
.L_x_167:
        /* <DEDUP_REMOVED lines=9> */
.L_x_170:
[----:B------:R-:W-:Y:S05]  /*60e0*/  BSYNC B1 ;  /* 0x0000000000017941 */ /* 0x000fea0003800000 */
.L_x_169:
        /* <DEDUP_REMOVED lines=9> */
.L_x_172:
[----:B------:R-:W-:Y:S05]  /*6180*/  BSYNC B1 ;  /* 0x0000000000017941 */ /* 0x000fea0003800000 */
.L_x_171:
        /* <DEDUP_REMOVED lines=10> */
.L_x_174:
[----:B------:R-:W-:Y:S05]  /*6230*/  BSYNC B1 ;  /* 0x0000000000017941 */ /* 0x000fea0003800000 */
.L_x_173:
        /* <DEDUP_REMOVED lines=10> */
.L_x_176:
[----:B------:R-:W-:Y:S05]  /*62e0*/  BSYNC B1 ;  /* 0x0000000000017941 */ /* 0x000fea0003800000 */
.L_x_175:
        /* <DEDUP_REMOVED lines=9> */
.L_x_178:
[----:B------:R-:W-:Y:S05]  /*6380*/  BSYNC B1 ;  /* 0x0000000000017941 */ /* 0x000fea0003800000 */
.L_x_177:
        /* <DEDUP_REMOVED lines=9> */
.L_x_180:
[----:B------:R-:W-:Y:S05]  /*6420*/  BSYNC B1 ;  /* 0x0000000000017941 */ /* 0x000fea0003800000 */
.L_x_179:
        /* <DEDUP_REMOVED lines=10> */
.L_x_182:
[----:B------:R-:W-:Y:S05]  /*64d0*/  BSYNC B1 ;  /* 0x0000000000017941 */ /* 0x000fea0003800000 */
.L_x_181:
        /* <DEDUP_REMOVED lines=10> */
.L_x_184:
[----:B------:R-:W-:Y:S05]  /*6580*/  BSYNC B1 ;  /* 0x0000000000017941 */ /* 0x000fea0003800000 */
.L_x_183:
        /* <DEDUP_REMOVED lines=9> */
.L_x_186:
[----:B------:R-:W-:Y:S05]  /*6620*/  BSYNC B1 ;  /* 0x0000000000017941 */ /* 0x000fea0003800000 */
.L_x_185:
        /* <DEDUP_REMOVED lines=9> */
.L_x_188:
[----:B------:R-:W-:Y:S05]  /*66c0*/  BSYNC B1 ;  /* 0x0000000000017941 */ /* 0x000fea0003800000 */
.L_x_187:
[----:B-----5:R-:W-:Y:S01]  /*66d0*/  HADD2.F32 R19, -RZ, R174.H0_H0 ;  /* 0x200000aeff137230 */ /* 0x020fe20000004100 */
[----:B------:R-:W-:Y:S04]  /*66e0*/  BSSY B1, `(.L_x_189) ;  /* 0x0000009000017945 */ /* 0x000fe80003800000 */
[----:B------:R-:W-:-:S04]  /*66f0*/  FMUL R104, R19, R184 ;  /* 0x000000b813687220 */ /* 0x000fc80000400000 */
[----:B------:R-:W-:-:S05]  /*6700*/  FFMA R104, R119, R185, R104 ;  /* 0x000000b977687223 */ /* 0x000fca0000000068 */
[----:B------:R-:W-:-:S05]  /*6710*/  F2FP.F16.F32.PACK_AB R104, RZ, R104 ;  /* 0x00000068ff68723e */ /* 0x000fca00000000ff */
[----:B------:R0:W-:Y:S01]  /*6720*/  @P5 STG.E.U16 desc[UR36][R12.64+0xb2], R104 ;  /* 0x0000b2680c005986 */ /* 0x0001e2000c101524 */
[----:B------:R-:W-:-:S04]  /*6730*/  ISETP.NE.AND P5, PT, R21, RZ, PT ;  /* 0x000000ff1500720c */ /* 0x000fc80003fa5270 */
[----:B------:R-:W-:-:S13]  /*6740*/  ISETP.GT.AND P5, PT, R3, 0x80, P5 ;  /* 0x000000800300780c */ /* 0x000fda0002fa4270 */
[----:B0-----:R-:W-:Y:S05]  /*6750*/  @!P5 BRA `(.L_x_190) ;  /* 0x000000000004d947 */ /* 0x001fea0003800000 */
[----:B------:R0:W5:Y:S02]  /*6760*/  LDG.E.LTC128B.U16 R174, desc[UR36][R168.64+0x80] ;  /* 0x00008024a8ae7981 */ /* 0x000164000c1e1520 */
.L_x_190:
[----:B------:R-:W-:Y:S05]  /*6770*/  BSYNC B1 ;  /* 0x0000000000017941 */ /* 0x000fea0003800000 */
.L_x_189:
        /* <DEDUP_REMOVED lines=10> */
.L_x_192:
[----:B------:R-:W-:Y:S05]  /*6820*/  BSYNC B1 ;  /* 0x0000000000017941 */ /* 0x000fea0003800000 */
.L_x_191:
        /* <DEDUP_REMOVED lines=10> */
.L_x_194:
[----:B------:R-:W-:Y:S05]  /*68d0*/  BSYNC B1 ;  /* 0x0000000000017941 */ /* 0x000fea0003800000 */
.L_x_193:
        /* <DEDUP_REMOVED lines=10> */
.L_x_196:
[----:B------:R-:W-:Y:S05]  /*6980*/  BSYNC B1 ;  /* 0x0000000000017941 */ /* 0x000fea0003800000 */
.L_x_195:
        /* <DEDUP_REMOVED lines=9> */
.L_x_198:
[----:B------:R-:W-:Y:S05]  /*6a20*/  BSYNC B1 ;  /* 0x0000000000017941 */ /* 0x000fea0003800000 */
.L_x_197:
        /* <DEDUP_REMOVED lines=9> */
.L_x_200:
[----:B------:R-:W-:Y:S05]  /*6ac0*/  BSYNC B1 ;  /* 0x0000000000017941 */ /* 0x000fea0003800000 */
.L_x_199:
        /* <DEDUP_REMOVED lines=9> */
.L_x_202:
[----:B------:R-:W-:Y:S05]  /*6b60*/  BSYNC B1 ;  /* 0x0000000000017941 */ /* 0x000fea0003800000 */
.L_x_201:
        /* <DEDUP_REMOVED lines=9> */
.L_x_204:
[----:B------:R-:W-:Y:S05]  /*6c00*/  BSYNC B1 ;  /* 0x0000000000017941 */ /* 0x000fea0003800000 */
.L_x_203:
        /* <DEDUP_REMOVED lines=9> */
.L_x_206:
[----:B------:R-:W-:Y:S05]  /*6ca0*/  BSYNC B1 ;  /* 0x0000000000017941 */ /* 0x000fea0003800000 */
.L_x_205:
        /* <DEDUP_REMOVED lines=9> */
.L_x_208:
[----:B------:R-:W-:Y:S05]  /*6d40*/  BSYNC B1 ;  /* 0x0000000000017941 */ /* 0x000fea0003800000 */
.L_x_207:
        /* <DEDUP_REMOVED lines=9> */
.L_x_210:
[----:B------:R-:W-:Y:S05]  /*6de0*/  BSYNC B1 ;  /* 0x0000000000017941 */ /* 0x000fea0003800000 */
.L_x_209:
        /* <DEDUP_REMOVED lines=9> */
.L_x_212:
[----:B------:R-:W-:Y:S05]  /*6e80*/  BSYNC B1 ;  /* 0x0000000000017941 */ /* 0x000fea0003800000 */
.L_x_211:
        /* <DEDUP_REMOVED lines=9> */
.L_x_214:
[----:B------:R-:W-:Y:S05]  /*6f20*/  BSYNC B1 ;  /* 0x0000000000017941 */ /* 0x000fea0003800000 */
.L_x_213:
        /* <DEDUP_REMOVED lines=9> */
.L_x_216:
[----:B------:R-:W-:Y:S05]  /*6fc0*/  BSYNC B1 ;  /* 0x0000000000017941 */ /* 0x000fea0003800000 */
.L_x_215:
        /* <DEDUP_REMOVED lines=9> */
.L_x_218:
[----:B------:R-:W-:Y:S05]  /*7060*/  BSYNC B1 ;  /* 0x0000000000017941 */ /* 0x000fea0003800000 */
.L_x_217:
        /* <DEDUP_REMOVED lines=9> */
.L_x_220:
[----:B------:R-:W-:Y:S05]  /*7100*/  BSYNC B1 ;  /* 0x0000000000017941 */ /* 0x000fea0003800000 */
.L_x_219:
        /* <DEDUP_REMOVED lines=11> */
.L_x_222:
[----:B------:R-:W-:Y:S05]  /*71c0*/  BSYNC B1 ;  /* 0x0000000000017941 */ /* 0x000fea0003800000 */
.L_x_221:
        /* <DEDUP_REMOVED lines=11> */
.L_x_224:
[----:B------:R-:W-:Y:S05]  /*7280*/  BSYNC B1 ;  /* 0x0000000000017941 */ /* 0x000fea0003800000 */
.L_x_223:
        /* <DEDUP_REMOVED lines=9> */
.L_x_226:
[----:B------:R-:W-:Y:S05]  /*7320*/  BSYNC B1 ;  /* 0x0000000000017941 */ /* 0x000fea0003800000 */
.L_x_225:
        /* <DEDUP_REMOVED lines=9> */
.L_x_228:
[----:B------:R-:W-:Y:S05]  /*73c0*/  BSYNC B1 ;  /* 0x0000000000017941 */ /* 0x000fea0003800000 */
.L_x_227:
        /* <DEDUP_REMOVED lines=10> */
.L_x_230:
[----:B------:R-:W-:Y:S05]  /*7470*/  BSYNC B1 ;  /* 0x0000000000017941 */ /* 0x000fea0003800000 */
.L_x_229:
        /* <DEDUP_REMOVED lines=10> */
.L_x_232:
[----:B------:R-:W-:Y:S05]  /*7520*/  BSYNC B1 ;  /* 0x0000000000017941 */ /* 0x000fea0003800000 */
.L_x_231:
        /* <DEDUP_REMOVED lines=9> */
.L_x_234:
[----:B------:R-:W-:Y:S05]  /*75c0*/  BSYNC B1 ;  /* 0x0000000000017941 */ /* 0x000fea0003800000 */
.L_x_233:
        /* <DEDUP_REMOVED lines=9> */
.L_x_236:
[----:B------:R-:W-:Y:S05]  /*7660*/  BSYNC B1 ;  /* 0x0000000000017941 */ /* 0x000fea0003800000 */
.L_x_235:
        /* <DEDUP_REMOVED lines=10> */
.L_x_238:
[----:B------:R-:W-:Y:S05]  /*7710*/  BSYNC B1 ;  /* 0x0000000000017941 */ /* 0x000fea0003800000 */
.L_x_237:
        /* <DEDUP_REMOVED lines=10> */
.L_x_240:
[----:B------:R-:W-:Y:S05]  /*77c0*/  BSYNC B1 ;  /* 0x0000000000017941 */ /* 0x000fea0003800000 */
.L_x_239:
        /* <DEDUP_REMOVED lines=9> */
.L_x_242:
[----:B------:R-:W-:Y:S05]  /*7860*/  BSYNC B1 ;  /* 0x0000000000017941 */ /* 0x000fea0003800000 */
.L_x_241:
        /* <DEDUP_REMOVED lines=9> */
.L_x_244:
[----:B------:R-:W-:Y:S05]  /*7900*/  BSYNC B1 ;  /* 0x0000000000017941 */ /* 0x000fea0003800000 */
.L_x_243:
        /* <DEDUP_REMOVED lines=10> */
.L_x_246:
[----:B------:R-:W-:Y:S05]  /*79b0*/  BSYNC B1 ;  /* 0x0000000000017941 */ /* 0x000fea0003800000 */
.L_x_245:
        /* <DEDUP_REMOVED lines=10> */
.L_x_248:
[----:B------:R-:W-:Y:S05]  /*7a60*/  BSYNC B1 ;  /* 0x0000000000017941 */ /* 0x000fea0003800000 */
.L_x_247:
        /* <DEDUP_REMOVED lines=9> */
.L_x_250:
[----:B------:R-:W-:Y:S05]  /*7b00*/  BSYNC B1 ;  /* 0x0000000000017941 */ /* 0x000fea0003800000 */
.L_x_249:
        /* <DEDUP_REMOVED lines=9> */
.L_x_252:
[----:B------:R-:W-:Y:S05]  /*7ba0*/  BSYNC B1 ;  /* 0x0000000000017941 */ /* 0x000fea0003800000 */
.L_x_251:
        /* <DEDUP_REMOVED lines=10> */
.L_x_254:
[----:B------:R-:W-:Y:S05]  /*7c50*/  BSYNC B1 ;  /* 0x0000000000017941 */ /* 0x000fea0003800000 */
.L_x_253:
        /* <DEDUP_REMOVED lines=10> */
.L_x_256:
[----:B------:R-:W-:Y:S05]  /*7d00*/  BSYNC B1 ;  /* 0x0000000000017941 */ /* 0x000fea0003800000 */
.L_x_255:
        /* <DEDUP_REMOVED lines=10> */
.L_x_258:
[----:B------:R-:W-:Y:S05]  /*7db0*/  BSYNC B1 ;  /* 0x0000000000017941 */ /* 0x000fea0003800000 */
.L_x_257:
        /* <DEDUP_REMOVED lines=10> */
.L_x_260:
[----:B------:R-:W-:Y:S05]  /*7e60*/  BSYNC B1 ;  /* 0x0000000000017941 */ /* 0x000fea0003800000 */
.L_x_259:
        /* <DEDUP_REMOVED lines=9> */
.L_x_262:
[----:B------:R-:W-:Y:S05]  /*7f00*/  BSYNC B1 ;  /* 0x0000000000017941 */ /* 0x000fea0003800000 */
.L_x_261:
        /* <DEDUP_REMOVED lines=9> */
.L_x_264:
[----:B------:R-:W-:Y:S05]  /*7fa0*/  BSYNC B1 ;  /* 0x0000000000017941 */ /* 0x000fea0003800000 */
.L_x_263:
        /* <DEDUP_REMOVED lines=9> */
.L_x_266:
[----:B------:R-:W-:Y:S05]  /*8040*/  BSYNC B1 ;  /* 0x0000000000017941 */ /* 0x000fea0003800000 */
.L_x_265:
        /* <DEDUP_REMOVED lines=9> */
.L_x_268:
[----:B------:R-:W-:Y:S05]  /*80e0*/  BSYNC B1 ;  /* 0x0000000000017941 */ /* 0x000fea0003800000 */
.L_x_267:
        /* <DEDUP_REMOVED lines=9> */
.L_x_270:
[----:B------:R-:W-:Y:S05]  /*8180*/  BSYNC B1 ;  /* 0x0000000000017941 */ /* 0x000fea0003800000 */
.L_x_269:
        /* <DEDUP_REMOVED lines=9> */
.L_x_272:
[----:B------:R-:W-:Y:S05]  /*8220*/  BSYNC B1 ;  /* 0x0000000000017941 */ /* 0x000fea0003800000 */
.L_x_271:
        /* <DEDUP_REMOVED lines=9> */
.L_x_274:
[----:B------:R-:W-:Y:S05]  /*82c0*/  BSYNC B1 ;  /* 0x0000000000017941 */ /* 0x000fea0003800000 */
.L_x_273:
        /* <DEDUP_REMOVED lines=9> */
.L_x_276:
[----:B------:R-:W-:Y:S05]  /*8360*/  BSYNC B1 ;  /* 0x0000000000017941 */ /* 0x000fea0003800000 */
.L_x_275:
        /* <DEDUP_REMOVED lines=9> */
.L_x_278:
[----:B------:R-:W-:Y:S05]  /*8400*/  BSYNC B1 ;  /* 0x0000000000017941 */ /* 0x000fea0003800000 */
.L_x_277:
        /* <DEDUP_REMOVED lines=9> */
.L_x_280:
[----:B------:R-:W-:Y:S05]  /*84a0*/  BSYNC B1 ;  /* 0x0000000000017941 */ /* 0x000fea0003800000 */
.L_x_279:
        /* <DEDUP_REMOVED lines=9> */
.L_x_282:
[----:B------:R-:W-:Y:S05]  /*8540*/  BSYNC B1 ;  /* 0x0000000000017941 */ /* 0x000fea0003800000 */
.L_x_281:
        /* <DEDUP_REMOVED lines=9> */
.L_x_284:
[----:B------:R-:W-:Y:S05]  /*85e0*/  BSYNC B1 ;  /* 0x0000000000017941 */ /* 0x000fea0003800000 */
.L_x_283:
        /* <DEDUP_REMOVED lines=11> */
.L_x_286:
[----:B------:R-:W-:Y:S05]  /*86a0*/  BSYNC B1 ;  /* 0x0000000000017941 */ /* 0x000fea0003800000 */
.L_x_285:
        /* <DEDUP_REMOVED lines=11> */
.L_x_288:
[----:B------:R-:W-:Y:S05]  /*8760*/  BSYNC B1 ;  /* 0x0000000000017941 */ /* 0x000fea0003800000 */
.L_x_287:
        /* <DEDUP_REMOVED lines=9> */
.L_x_290:
[----:B------:R-:W-:Y:S05]  /*8800*/  BSYNC B1 ;  /* 0x0000000000017941 */ /* 0x000fea0003800000 */
.L_x_289:
        /* <DEDUP_REMOVED lines=9> */
.L_x_292:
[----:B------:R-:W-:Y:S05]  /*88a0*/  BSYNC B1 ;  /* 0x0000000000017941 */ /* 0x000fea0003800000 */
.L_x_291:
        /* <DEDUP_REMOVED lines=10> */
.L_x_294:
[----:B------:R-:W-:Y:S05]  /*8950*/  BSYNC B1 ;  /* 0x0000000000017941 */ /* 0x000fea0003800000 */
.L_x_293:
        /* <DEDUP_REMOVED lines=10> */
.L_x_296:
[----:B------:R-:W-:Y:S05]  /*8a00*/  BSYNC B1 ;  /* 0x0000000000017941 */ /* 0x000fea0003800000 */
.L_x_295:
        /* <DEDUP_REMOVED lines=9> */
.L_x_298:
[----:B------:R-:W-:Y:S05]  /*8aa0*/  BSYNC B1 ;  /* 0x0000000000017941 */ /* 0x000fea0003800000 */
.L_x_297:
        /* <DEDUP_REMOVED lines=9> */
.L_x_300:
[----:B------:R-:W-:Y:S05]  /*8b40*/  BSYNC B1 ;  /* 0x0000000000017941 */ /* 0x000fea0003800000 */
.L_x_299:
        /* <DEDUP_REMOVED lines=10> */
.L_x_302:
[----:B------:R-:W-:Y:S05]  /*8bf0*/  BSYNC B1 ;  /* 0x0000000000017941 */ /* 0x000fea0003800000 */
.L_x_301:
        /* <DEDUP_REMOVED lines=10> */
.L_x_304:
[----:B------:R-:W-:Y:S05]  /*8ca0*/  BSYNC B1 ;  /* 0x0000000000017941 */ /* 0x000fea0003800000 */
.L_x_303:
        /* <DEDUP_REMOVED lines=9> */
.L_x_306:
[----:B------:R-:W-:Y:S05]  /*8d40*/  BSYNC B1 ;  /* 0x0000000000017941 */ /* 0x000fea0003800000 */
.L_x_305:
        /* <DEDUP_REMOVED lines=9> */
.L_x_308:
[----:B------:R-:W-:Y:S05]  /*8de0*/  BSYNC B1 ;  /* 0x0000000000017941 */ /* 0x000fea0003800000 */
.L_x_307:
        /* <DEDUP_REMOVED lines=10> */
.L_x_310:
[----:B------:R-:W-:Y:S05]  /*8e90*/  BSYNC B1 ;  /* 0x0000000000017941 */ /* 0x000fea0003800000 */
.L_x_309:
        /* <DEDUP_REMOVED lines=10> */
.L_x_312:
[----:B------:R-:W-:Y:S05]  /*8f40*/  BSYNC B1 ;  /* 0x0000000000017941 */ /* 0x000fea0003800000 */
.L_x_311:
[----:B01--45:R-:W-:Y:S01]  /*8f50*/  HADD2.F32 R5, -RZ, R174.H0_H0 ;  /* 0x200000aeff057230 */ /* 0x033fe20000004100 */
        /* <DEDUP_REMOVED lines=8> */
.L_x_314:
[----:B------:R-:W-:Y:S05]  /*8fe0*/  BSYNC B1 ;  /* 0x0000000000017941 */ /* 0x000fea0003800000 */
.L_x_313:
[----:B-----5:R-:W-:Y:S01]  /*8ff0*/  HADD2.F32 R5, -RZ, R174.H0_H0 ;  /* 0x200000aeff057230 */ /* 0x020fe20000004100 */
[----:B------:R-:W-:Y:S01]  /*9000*/  BSSY B1, `(.L_x_315) ;  /* 0x000000b000017945 */ /* 0x000fe20003800000 */
[----:B------:R-:W-:-:S03]  /*9010*/  @P5 IMAD.MOV.U32 R4, RZ, RZ, R12 ;  /* 0x000000ffff045224 */ /* 0x000fc600078e000c */
[----:B------:R-:W-:-:S04]  /*9020*/  FMUL R5, R5, R184 ;  /* 0x000000b805057220 */ /* 0x000fc80000400000 */
[----:B------:R-:W-:-:S05]  /*9030*/  FFMA R5, R54, R185, R5 ;  /* 0x000000b936057223 */ /* 0x000fca0000000005 */
[----:B------:R-:W-:-:S04]  /*9040*/  F2FP.F16.F32.PACK_AB R5, RZ, R5 ;  /* 0x00000005ff05723e */ /* 0x000fc800000000ff */
[----:B------:R-:W-:Y:S01]  /*9050*/  PRMT R6, R5, 0x7610, R6 ;  /* 0x0000761005067816 */ /* 0x000fe20000000006 */
[----:B------:R-:W-:-:S05]  /*9060*/  @P5 IMAD.MOV.U32 R5, RZ, RZ, R13 ;  /* 0x000000ffff055224 */ /* 0x000fca00078e000d */
[----:B------:R1:W-:Y:S01]  /*9070*/  @P5 STG.E.U16 desc[UR36][R4.64+0x130], R6 ;  /* 0x0001300604005986 */ /* 0x0003e2000c101524 */
[----:B------:R-:W-:-:S13]  /*9080*/  ISETP.GT.AND P5, PT, R3, 0x8, P0 ;  /* 0x000000080300780c */ /* 0x000fda00007a4270 */
[----:B-1----:R-:W-:Y:S05]  /*9090*/  @!P5 BRA `(.L_x_316) ;  /* 0x000000000004d947 */ /* 0x002fea0003800000 */
[----:B------:R1:W5:Y:S02]  /*90a0*/  LDG.E.LTC128B.U16 R174, desc[UR36][R10.64+0x132] ;  /* 0x000132240aae7981 */ /* 0x000364000c1e1520 */
.L_x_316:
[----:B------:R-:W-:Y:S05]  /*90b0*/  BSYNC B1 ;  /* 0x0000000000017941 */ /* 0x000fea0003800000 */
.L_x_315:
        /* <DEDUP_REMOVED lines=8> */
[----:B----4-:R-:W-:Y:S05]  /*9140*/  @!P5 BRA `(.L_x_318) ;  /* 0x000000000004d947 */ /* 0x010fea0003800000 */
[----:B------:R4:W5:Y:S02]  /*9150*/  LDG.E.LTC128B.U16 R174, desc[UR36][R168.64+0x100] ;  /* 0x00010024a8ae7981 */ /* 0x000964000c1e1520 */
.L_x_318:
[----:B------:R-:W-:Y:S05]  /*9160*/  BSYNC B1 ;  /* 0x0000000000017941 */ /* 0x000fea0003800000 */
.L_x_317:
        /* <DEDUP_REMOVED lines=10> */
.L_x_320:
[----:B------:R-:W-:Y:S05]  /*9210*/  BSYNC B1 ;  /* 0x0000000000017941 */ /* 0x000fea0003800000 */
.L_x_319:
        /* <DEDUP_REMOVED lines=10> */
.L_x_322:
[----:B------:R-:W-:Y:S05]  /*92c0*/  BSYNC B1 ;  /* 0x0000000000017941 */ /* 0x000fea0003800000 */
.L_x_321:
        /* <DEDUP_REMOVED lines=10> */
.L_x_324:
[----:B------:R-:W-:Y:S05]  /*9370*/  BSYNC B1 ;  /* 0x0000000000017941 */ /* 0x000fea0003800000 */
.L_x_323:
        /* <DEDUP_REMOVED lines=9> */
.L_x_326:
[----:B------:R-:W-:Y:S05]  /*9410*/  BSYNC B1 ;  /* 0x0000000000017941 */ /* 0x000fea0003800000 */
.L_x_325:
        /* <DEDUP_REMOVED lines=9> */
.L_x_328:
[----:B------:R-:W-:Y:S05]  /*94b0*/  BSYNC B1 ;  /* 0x0000000000017941 */ /* 0x000fea0003800000 */
.L_x_327:
        /* <DEDUP_REMOVED lines=9> */
.L_x_330:
[----:B------:R-:W-:Y:S05]  /*9550*/  BSYNC B1 ;  /* 0x0000000000017941 */ /* 0x000fea0003800000 */
.L_x_329:
        /* <DEDUP_REMOVED lines=9> */
.L_x_332:
[----:B------:R-:W-:Y:S05]  /*95f0*/  BSYNC B1 ;  /* 0x0000000000017941 */ /* 0x000fea0003800000 */
.L_x_331:
        /* <DEDUP_REMOVED lines=9> */
.L_x_334:
[----:B------:R-:W-:Y:S05]  /*9690*/  BSYNC B1 ;  /* 0x0000000000017941 */ /* 0x000fea0003800000 */
.L_x_333:
        /* <DEDUP_REMOVED lines=9> */
.L_x_336:
[----:B------:R-:W-:Y:S05]  /*9730*/  BSYNC B1 ;  /* 0x0000000000017941 */ /* 0x000fea0003800000 */
.L_x_335:
        /* <DEDUP_REMOVED lines=9> */
.L_x_338:
[----:B------:R-:W-:Y:S05]  /*97d0*/  BSYNC B1 ;  /* 0x0000000000017941 */ /* 0x000fea0003800000 */
.L_x_337:
        /* <DEDUP_REMOVED lines=9> */
.L_x_340:
[----:B------:R-:W-:Y:S05]  /*9870*/  BSYNC B1 ;  /* 0x0000000000017941 */ /* 0x000fea0003800000 */
.L_x_339:
        /* <DEDUP_REMOVED lines=9> */
.L_x_342:
[----:B------:R-:W-:Y:S05]  /*9910*/  BSYNC B1 ;  /* 0x0000000000017941 */ /* 0x000fea0003800000 */
.L_x_341:
        /* <DEDUP_REMOVED lines=9> */
.L_x_344:
[----:B------:R-:W-:Y:S05]  /*99b0*/  BSYNC B1 ;  /* 0x0000000000017941 */ /* 0x000fea0003800000 */
.L_x_343:
        /* <DEDUP_REMOVED lines=9> */
.L_x_346:
[----:B------:R-:W-:Y:S05]  /*9a50*/  BSYNC B1 ;  /* 0x0000000000017941 */ /* 0x000fea0003800000 */
.L_x_345:
        /* <DEDUP_REMOVED lines=9> */
.L_x_348:
[----:B------:R-:W-:Y:S05]  /*9af0*/  BSYNC B1 ;  /* 0x0000000000017941 */ /* 0x000fea0003800000 */
.L_x_347:
[----:B------:R-:W-:Y:S05]  /*9b00*/  @!P0 BRA `(.L_x_349) ;  /* 0x0000002c00848947 */ /* 0x000fea0003800000 */
[----:B-----5:R-:W-:-:S05]  /*9b10*/  HADD2.F32 R3, -RZ, R174.H0_H0 ;  /* 0x200000aeff037230 */ /* 0x020fca0000004100 */
[----:B0-----:R-:W-:-:S04]  /*9b20*/  FMUL R4, R3, R184 ;  /* 0x000000b803047220 */ /* 0x001fc80000400000 */
[----:B------:R-:W-:-:S05]  /*9b30*/  FFMA R4, R39, R185, R4 ;  /* 0x000000b927047223 */ /* 0x000fca0000000004 */
[----:B------:R-:W-:-:S05]  /*9b40*/  F2FP.F16.F32.PACK_AB R4, RZ, R4 ;  /* 0x00000004ff04723e */ /* 0x000fca00000000ff */
[----:B------:R0:W-:Y:S01]  /*9b50*/  STG.E.U16 desc[UR36][R120.64+0x132], R4 ;  /* 0x0001320478007986 */ /* 0x0001e2000c101524 */
[----:B------:R-:W-:Y:S05]  /*9b60*/  BRA `(.L_x_349) ;  /* 0x0000002c006c7947 */ /* 0x000fea0003800000 */
.L_x_34:
[----:B------:R-:W-:Y:S01]  /*9b70*/  ULDC.64 UR4, c[0x0][0x5c0] ;  /* 0x0001700000047ab9 */ /* 0x000fe20000000a00 */
[-C--:B------:R-:W-:Y:S01]  /*9b80*/  FMUL R168, R168, R185.reuse ;  /* 0x000000b9a8a87220 */ /* 0x080fe20000400000 */
[----:B------:R-:W-:Y:S01]  /*9b90*/  LEA R4, P2, R10, UR4, 0x1 ;  /* 0x000000040a047c11 */ /* 0x000fe2000f8408ff */
[----:B------:R-:W-:Y:S01]  /*9ba0*/  IMAD.SHL.U32 R13, R8, 0x10, RZ ;  /* 0x00000010080d7824 */ /* 0x000fe200078e00ff */
[----:B------:R-:W-:Y:S01]  /*9bb0*/  ISETP.GT.AND P3, PT, R20, 0x1, PT ;  /* 0x000000011400780c */ /* 0x000fe20003f64270 */
[-C--:B------:R-:W-:Y:S01]  /*9bc0*/  FMUL R169, R169, R185.reuse ;  /* 0x000000b9a9a97220 */ /* 0x080fe20000400000 */
[----:B------:R-:W-:Y:S01]  /*9bd0*/  F2FP.F16.F32.PACK_AB R168, RZ, R168 ;  /* 0x000000a8ffa8723e */ /* 0x000fe200000000ff */
[-C--:B------:R-:W-:Y:S01]  /*9be0*/  FMUL R170, R170, R185.reuse ;  /* 0x000000b9aaaa7220 */ /* 0x080fe20000400000 */
[----:B------:R-:W-:Y:S01]  /*9bf0*/  LEA.HI.X R5, R10, UR5, R203, 0x1, P2 ;  /* 0x000000050a057c11 */ /* 0x000fe200090f0ccb */
[-C--:B------:R-:W-:Y:S01]  /*9c00*/  FMUL R171, R171, R185.reuse ;  /* 0x000000b9abab7220 */ /* 0x080fe20000400000 */
[C---:B------:R-:W-:Y:S01]  /*9c10*/  ISETP.GT.AND P2, PT, R3.reuse, 0x8, P0 ;  /* 0x000000080300780c */ /* 0x040fe20000744270 */
[-C--:B------:R-:W-:Y:S01]  /*9c20*/  FMUL R172, R172, R185.reuse ;  /* 0x000000b9acac7220 */ /* 0x080fe20000400000 */
[C---:B------:R-:W-:Y:S01]  /*9c30*/  ISETP.GT.AND P4, PT, R3.reuse, 0x8, P3 ;  /* 0x000000080300780c */ /* 0x040fe20001f84270 */
[----:B------:R-:W-:Y:S01]  /*9c40*/  @P1 STG.E.U16 desc[UR36][R4.64], R168 ;  /* 0x000000a804001986 */ /* 0x000fe2000c101524 */
[----:B------:R-:W-:Y:S01]  /*9c50*/  ISETP.GT.AND P1, PT, R3, RZ, P3 ;  /* 0x000000ff0300720c */ /* 0x000fe20001f24270 */
[-C--:B------:R-:W-:Y:S01]  /*9c60*/  FMUL R173, R173, R185.reuse ;  /* 0x000000b9adad7220 */ /* 0x080fe20000400000 */
[----:B------:R-:W-:Y:S01]  /*9c70*/  SHF.L.U64.HI R11, R8, 0x4, R9 ;  /* 0x00000004080b7819 */ /* 0x000fe20000010209 */
[-C--:B------:R-:W-:Y:S01]  /*9c80*/  FMUL R174, R174, R185.reuse ;  /* 0x000000b9aeae7220 */ /* 0x080fe20000400000 */
[----:B------:R-:W-:Y:S01]  /*9c90*/  IADD3 R6, P3, R13, R4, RZ ;  /* 0x000000040d067210 */ /* 0x000fe20007f7e0ff */
[----:B------:R-:W-:Y:S01]  /*9ca0*/  FMUL R175, R175, R185 ;  /* 0x000000b9afaf7220 */ /* 0x000fe20000400000 */
[----:B------:R-:W-:Y:S01]  /*9cb0*/  F2FP.F16.F32.PACK_AB R169, RZ, R169 ;  /* 0x000000a9ffa9723e */ /* 0x000fe200000000ff */
[----:B------:R-:W-:Y:S01]  /*9cc0*/  FMUL R176, R176, R185 ;  /* 0x000000b9b0b07220 */ /* 0x000fe20000400000 */
[----:B------:R-:W-:Y:S01]  /*9cd0*/  F2FP.F16.F32.PACK_AB R170, RZ, R170 ;  /* 0x000000aaffaa723e */ /* 0x000fe200000000ff */
[----:B------:R-:W-:Y:S01]  /*9ce0*/  IMAD.X R7, R11, 0x1, R5, P3 ;  /* 0x000000010b077824 */ /* 0x000fe200018e0605 */
[----:B------:R-:W-:Y:S01]  /*9cf0*/  F2FP.F16.F32.PACK_AB R171, RZ, R171 ;  /* 0x000000abffab723e */ /* 0x000fe200000000ff */
[----:B------:R-:W-:Y:S01]  /*9d00*/  IMAD R9, R9, 0xf0, RZ ;  /* 0x000000f009097824 */ /* 0x000fe200078e02ff */
[----:B------:R-:W-:Y:S01]  /*9d10*/  F2FP.F16.F32.PACK_AB R172, RZ, R172 ;  /* 0x000000acffac723e */ /* 0x000fe200000000ff */
[----:B------:R0:W-:Y:S01]  /*9d20*/  @P1 STG.E.U16 desc[UR36][R4.64+0x2], R169 ;  /* 0x000002a904001986 */ /* 0x0001e2000c101524 */
[C---:B------:R-:W-:Y:S01]  /*9d30*/  ISETP.GT.AND P1, PT, R20.reuse, 0x8, PT ;  /* 0x000000081400780c */ /* 0x040fe20003f24270 */
[----:B------:R-:W-:Y:S01]  /*9d40*/  FMUL R177, R177, R185 ;  /* 0x000000b9b1b17220 */ /* 0x000fe20000400000 */
[----:B------:R-:W-:Y:S01]  /*9d50*/  F2FP.F16.F32.PACK_AB R173, RZ, R173 ;  /* 0x000000adffad723e */ /* 0x000fe200000000ff */
[----:B------:R-:W-:Y:S01]  /*9d60*/  @P2 STG.E.U16 desc[UR36][R6.64], R170 ;  /* 0x000000aa06002986 */ /* 0x000fe2000c101524 */
[----:B------:R-:W-:Y:S01]  /*9d70*/  ISETP.GT.AND P2, PT, R20, 0x9, PT ;  /* 0x000000091400780c */ /* 0x000fe20003f44270 */
[-C--:B------:R-:W-:Y:S01]  /*9d80*/  FMUL R178, R178, R185.reuse ;  /* 0x000000b9b2b27220 */ /* 0x080fe20000400000 */
[C---:B------:R-:W-:Y:S01]  /*9d90*/  ISETP.GT.AND P3, PT, R3.reuse, RZ, P1 ;  /* 0x000000ff0300720c */ /* 0x040fe20000f64270 */
[----:B------:R-:W-:Y:S01]  /*9da0*/  @P4 STG.E.U16 desc[UR36][R6.64+0x2], R171 ;  /* 0x000002ab06004986 */ /* 0x000fe2000c101524 */
[----:B------:R-:W-:Y:S01]  /*9db0*/  ISETP.GT.AND P4, PT, R3, RZ, P2 ;  /* 0x000000ff0300720c */ /* 0x000fe20001784270 */
[----:B------:R-:W-:Y:S01]  /*9dc0*/  FMUL R179, R179, R185 ;  /* 0x000000b9b3b37220 */ /* 0x000fe20000400000 */
[----:B------:R-:W-:Y:S01]  /*9dd0*/  F2FP.F16.F32.PACK_AB R174, RZ, R174 ;  /* 0x000000aeffae723e */ /* 0x000fe200000000ff */
[----:B0-----:R-:W-:Y:S01]  /*9de0*/  IMAD.WIDE.U32 R168, R8, 0xf0, R6 ;  /* 0x000000f008a87825 */ /* 0x001fe200078e0006 */
[----:B------:R-:W-:-:S03]  /*9df0*/  F2FP.F16.F32.PACK_AB R175, RZ, R175 ;  /* 0x000000afffaf723e */ /* 0x000fc600000000ff */
[----:B------:R-:W-:Y:S01]  /*9e00*/  FMUL R180, R180, R185 ;  /* 0x000000b9b4b47220 */ /* 0x000fe20000400000 */
[----:B------:R-:W-:Y:S01]  /*9e10*/  F2FP.F16.F32.PACK_AB R176, RZ, R176 ;  /* 0x000000b0ffb0723e */ /* 0x000fe200000000ff */
[----:B------:R-:W-:Y:S01]  /*9e20*/  IMAD.IADD R169, R169, 0x1, R9 ;  /* 0x00000001a9a97824 */ /* 0x000fe200078e0209 */
[----:B------:R-:W-:Y:S01]  /*9e30*/  F2FP.F16.F32.PACK_AB R177, RZ, R177 ;  /* 0x000000b1ffb1723e */ /* 0x000fe200000000ff */
[-C--:B------:R-:W-:Y:S01]  /*9e40*/  FMUL R181, R181, R185.reuse ;  /* 0x000000b9b5b57220 */ /* 0x080fe20000400000 */
[----:B------:R-:W-:Y:S01]  /*9e50*/  F2FP.F16.F32.PACK_AB R178, RZ, R178 ;  /* 0x000000b2ffb2723e */ /* 0x000fe200000000ff */
[----:B------:R-:W-:Y:S01]  /*9e60*/  @P3 STG.E.U16 desc[UR36][R4.64+0x10], R172 ;  /* 0x000010ac04003986 */ /* 0x000fe2000c101524 */
[C---:B------:R-:W-:Y:S01]  /*9e70*/  ISETP.GT.AND P3, PT, R3.reuse, 0x8, P1 ;  /* 0x000000080300780c */ /* 0x040fe20000f64270 */
[----:B------:R-:W-:Y:S01]  /*9e80*/  FMUL R182, R182, R185 ;  /* 0x000000b9b6b67220 */ /* 0x000fe20000400000 */
[----:B------:R-:W-:Y:S01]  /*9e90*/  F2FP.F16.F32.PACK_AB R179, RZ, R179 ;  /* 0x000000b3ffb3723e */ /* 0x000fe200000000ff */
[----:B------:R-:W-:Y:S01]  /*9ea0*/  @P4 STG.E.U16 desc[UR36][R4.64+0x12], R173 ;  /* 0x000012ad04004986 */ /* 0x000fe2000c101524 */
[----:B------:R-:W-:Y:S01]  /*9eb0*/  ISETP.GT.AND P4, PT, R3, 0x8, P2 ;  /* 0x000000080300780c */ /* 0x000fe20001784270 */
[-C--:B------:R-:W-:Y:S01]  /*9ec0*/  FMUL R183, R183, R185.reuse ;  /* 0x000000b9b7b77220 */ /* 0x080fe20000400000 */
[----:B------:R-:W-:Y:S01]  /*9ed0*/  F2FP.F16.F32.PACK_AB R180, RZ, R180 ;  /* 0x000000b4ffb4723e */ /* 0x000fe200000000ff */
[-C--:B------:R-:W-:Y:S01]  /*9ee0*/  FMUL R152, R152, R185.reuse ;  /* 0x000000b998987220 */ /* 0x080fe20000400000 */
[----:B------:R-:W-:Y:S01]  /*9ef0*/  P2R R12, PR, RZ, 0x2 ;  /* 0x00000002ff0c7803 */ /* 0x000fe20000000000 */
[----:B------:R-:W-:Y:S01]  /*9f00*/  FMUL R153, R153, R185 ;  /* 0x000000b999997220 */ /* 0x000fe20000400000 */
[----:B------:R-:W-:Y:S01]  /*9f10*/  F2FP.F16.F32.PACK_AB R181, RZ, R181 ;  /* 0x000000b5ffb5723e */ /* 0x000fe200000000ff */
[-C--:B------:R-:W-:Y:S01]  /*9f20*/  FMUL R154, R154, R185.reuse ;  /* 0x000000b99a9a7220 */ /* 0x080fe20000400000 */
[----:B------:R-:W-:Y:S01]  /*9f30*/  F2FP.F16.F32.PACK_AB R182, RZ, R182 ;  /* 0x000000b6ffb6723e */ /* 0x000fe200000000ff */
[----:B------:R-:W-:Y:S01]  /*9f40*/  @P3 STG.E.U16 desc[UR36][R6.64+0x10], R174 ;  /* 0x000010ae06003986 */ /* 0x000fe2000c101524 */
[----:B------:R-:W-:Y:S01]  /*9f50*/  ISETP.GT.AND P3, PT, R20, 0x10, PT ;  /* 0x000000101400780c */ /* 0x000fe20003f64270 */
[----:B------:R-:W-:Y:S01]  /*9f60*/  FMUL R155, R155, R185 ;  /* 0x000000b99b9b7220 */ /* 0x000fe20000400000 */
[----:B------:R-:W-:Y:S01]  /*9f70*/  F2FP.F16.F32.PACK_AB R183, RZ, R183 ;  /* 0x000000b7ffb7723e */ /* 0x000fe200000000ff */
[----:B------:R-:W-:Y:S01]  /*9f80*/  @P4 STG.E.U16 desc[UR36][R6.64+0x12], R175 ;  /* 0x000012af06004986 */ /* 0x000fe2000c101524 */
[----:B------:R-:W-:Y:S01]  /*9f90*/  ISETP.GT.AND P4, PT, R3, RZ, P3 ;  /* 0x000000ff0300720c */ /* 0x000fe20001f84270 */
[-C--:B------:R-:W-:Y:S01]  /*9fa0*/  FMUL R156, R156, R185.reuse ;  /* 0x000000b99c9c7220 */ /* 0x080fe20000400000 */
[----:B------:R-:W-:Y:S01]  /*9fb0*/  F2FP.F16.F32.PACK_AB R152, RZ, R152 ;  /* 0x00000098ff98723e */ /* 0x000fe200000000ff */
[----:B------:R-:W-:Y:S01]  /*9fc0*/  FMUL R157, R157, R185 ;  /* 0x000000b99d9d7220 */ /* 0x000fe20000400000 */
[----:B------:R-:W-:Y:S01]  /*9fd0*/  F2FP.F16.F32.PACK_AB R153, RZ, R153 ;  /* 0x00000099ff99723e */ /* 0x000fe200000000ff */
[-C--:B------:R-:W-:Y:S01]  /*9fe0*/  FMUL R158, R158, R185.reuse ;  /* 0x000000b99e9e7220 */ /* 0x080fe20000400000 */
[----:B------:R-:W-:Y:S01]  /*9ff0*/  F2FP.F16.F32.PACK_AB R154, RZ, R154 ;  /* 0x0000009aff9a723e */ /* 0x000fe200000000ff */
[-C--:B------:R-:W-:Y:S01]  /*a000*/  FMUL R159, R159, R185.reuse ;  /* 0x000000b99f9f7220 */ /* 0x080fe20000400000 */
[----:B------:R-:W-:Y:S01]  /*a010*/  PRMT R10, R153, 0x7610, R10 ;  /* 0x00007610990a7816 */ /* 0x000fe2000000000a */
[----:B------:R-:W-:Y:S01]  /*a020*/  FMUL R160, R160, R185 ;  /* 0x000000b9a0a07220 */ /* 0x000fe20000400000 */
[----:B------:R-:W-:Y:S01]  /*a030*/  F2FP.F16.F32.PACK_AB R155, RZ, R155 ;  /* 0x0000009bff9b723e */ /* 0x000fe200000000ff */
[-C--:B------:R-:W-:Y:S01]  /*a040*/  FMUL R161, R161, R185.reuse ;  /* 0x000000b9a1a17220 */ /* 0x080fe20000400000 */
[----:B------:R-:W-:Y:S01]  /*a050*/  F2FP.F16.F32.PACK_AB R156, RZ, R156 ;  /* 0x0000009cff9c723e */ /* 0x000fe200000000ff */
[----:B------:R-:W-:Y:S01]  /*a060*/  @P4 STG.E.U16 desc[UR36][R4.64+0x20], R176 ;  /* 0x000020b004004986 */ /* 0x000fe2000c101524 */
[----:B------:R-:W-:Y:S01]  /*a070*/  IADD3 R14, P4, R13, R168, RZ ;  /* 0x000000a80d0e7210 */ /* 0x000fe20007f9e0ff */
[----:B------:R-:W-:Y:S01]  /*a080*/  FMUL R162, R162, R185 ;  /* 0x000000b9a2a27220 */ /* 0x000fe20000400000 */
[----:B------:R-:W-:Y:S01]  /*a090*/  F2FP.F16.F32.PACK_AB R157, RZ, R157 ;  /* 0x0000009dff9d723e */ /* 0x000fe200000000ff */
[-C--:B------:R-:W-:Y:S01]  /*a0a0*/  FMUL R163, R163, R185.reuse ;  /* 0x000000b9a3a37220 */ /* 0x080fe20000400000 */
[----:B------:R-:W-:Y:S01]  /*a0b0*/  F2FP.F16.F32.PACK_AB R158, RZ, R158 ;  /* 0x0000009eff9e723e */ /* 0x000fe200000000ff */
[--C-:B------:R-:W-:Y:S01]  /*a0c0*/  IMAD.X R15, R11, 0x1, R169.reuse, P4 ;  /* 0x000000010b0f7824 */ /* 0x100fe200020e06a9 */
[----:B------:R-:W-:Y:S01]  /*a0d0*/  ISETP.GT.AND P4, PT, R20, 0x11, PT ;  /* 0x000000111400780c */ /* 0x000fe20003f84270 */
[----:B------:R-:W-:Y:S01]  /*a0e0*/  FMUL R164, R164, R185 ;  /* 0x000000b9a4a47220 */ /* 0x000fe20000400000 */
[----:B------:R-:W-:Y:S01]  /*a0f0*/  F2FP.F16.F32.PACK_AB R159, RZ, R159 ;  /* 0x0000009fff9f723e */ /* 0x000fe200000000ff */
[-C--:B------:R-:W-:Y:S01]  /*a100*/  FMUL R165, R165, R185.reuse ;  /* 0x000000b9a5a57220 */ /* 0x080fe20000400000 */
[----:B------:R-:W-:Y:S01]  /*a110*/  ISETP.GT.AND P5, PT, R3, RZ, P4 ;  /* 0x000000ff0300720c */ /* 0x000fe200027a4270 */
[-C--:B------:R-:W-:Y:S01]  /*a120*/  FMUL R166, R166, R185.reuse ;  /* 0x000000b9a6a67220 */ /* 0x080fe20000400000 */
[----:B------:R-:W-:Y:S01]  /*a130*/  F2FP.F16.F32.PACK_AB R160, RZ, R160 ;  /* 0x000000a0ffa0723e */ /* 0x000fe200000000ff */
[----:B------:R-:W-:Y:S01]  /*a140*/  FMUL R167, R167, R185 ;  /* 0x000000b9a7a77220 */ /* 0x000fe20000400000 */
[----:B------:R-:W-:Y:S01]  /*a150*/  F2FP.F16.F32.PACK_AB R161, RZ, R161 ;  /* 0x000000a1ffa1723e */ /* 0x000fe200000000ff */
        /* <DEDUP_REMOVED lines=8> */
[----:B------:R-:W-:Y:S01]  /*a1e0*/  @P5 STG.E.U16 desc[UR36][R4.64+0x22], R177 ;  /* 0x000022b104005986 */ /* 0x000fe2000c101524 */
[----:B------:R-:W-:Y:S01]  /*a1f0*/  ISETP.GT.AND P5, PT, R3, 0x8, P3 ;  /* 0x000000080300780c */ /* 0x000fe20001fa4270 */
        /* <DEDUP_REMOVED lines=27> */
[----:B------:R-:W-:Y:S01]  /*a3b0*/  ISETP.GT.AND P5, PT, R20, 0x18, PT ;  /* 0x000000181400780c */ /* 0x000fe20003fa4270 */
[-C--:B------:R-:W-:Y:S01]  /*a3c0*/  FMUL R120, R120, R185.reuse ;  /* 0x000000b978787220 */ /* 0x080fe20000400000 */
[----:B------:R-:W-:Y:S01]  /*a3d0*/  F2FP.F16.F32.PACK_AB R146, RZ, R146 ;  /* 0x00000092ff92723e */ /* 0x000fe200000000ff */
[-C--:B------:R-:W-:Y:S01]  /*a3e0*/  FMUL R121, R121, R185.reuse ;  /* 0x000000b979797220 */ /* 0x080fe20000400000 */
[----:B------:R-:W-:Y:S01]  /*a3f0*/  ISETP.GT.AND P6, PT, R3, RZ, P5 ;  /* 0x000000ff0300720c */ /* 0x000fe20002fc4270 */
        /* <DEDUP_REMOVED lines=32> */
[----:B------:R-:W-:Y:S01]  /*a600*/  FMUL R104, R104, R185 ;  /* 0x000000b968687220 */ /* 0x000fe20000400000 */
[----:B------:R-:W-:Y:S01]  /*a610*/  F2FP.F16.F32.PACK_AB R129, RZ, R129 ;  /* 0x00000081ff81723e */ /* 0x000fe200000000ff */
[-C--:B------:R-:W-:Y:S01]  /*a620*/  FMUL R105, R105, R185.reuse ;  /* 0x000000b969697220 */ /* 0x080fe20000400000 */
[----:B------:R-:W-:Y:S01]  /*a630*/  F2FP.F16.F32.PACK_AB R128, RZ, R128 ;  /* 0x00000080ff80723e */ /* 0x000fe200000000ff */
[-C--:B------:R-:W-:Y:S01]  /*a640*/  FMUL R106, R106, R185.reuse ;  /* 0x000000b96a6a7220 */ /* 0x080fe20000400000 */
[----:B------:R-:W-:Y:S01]  /*a650*/  F2FP.F16.F32.PACK_AB R130, RZ, R130 ;  /* 0x00000082ff82723e */ /* 0x000fe200000000ff */
[----:B------:R-:W-:Y:S01]  /*a660*/  FMUL R107, R107, R185 ;  /* 0x000000b96b6b7220 */ /* 0x000fe20000400000 */
[----:B------:R-:W-:Y:S01]  /*a670*/  F2FP.F16.F32.PACK_AB R131, RZ, R131 ;  /* 0x00000083ff83723e */ /* 0x000fe200000000ff */
[----:B------:R-:W-:Y:S01]  /*a680*/  FMUL R108, R108, R185 ;  /* 0x000000b96c6c7220 */ /* 0x000fe20000400000 */
[----:B------:R-:W-:Y:S01]  /*a690*/  F2FP.F16.F32.PACK_AB R133, RZ, R133 ;  /* 0x00000085ff85723e */ /* 0x000fe200000000ff */
[-C--:B------:R-:W-:Y:S01]  /*a6a0*/  FMUL R109, R109, R185.reuse ;  /* 0x000000b96d6d7220 */ /* 0x080fe20000400000 */
        /* <DEDUP_REMOVED lines=16> */
[C---:B------:R-:W-:Y:S01]  /*a7b0*/  ISETP.GT.AND P1, PT, R3.reuse, 0x80, P0 ;  /* 0x000000800300780c */ /* 0x040fe20000724270 */
[-C--:B------:R-:W-:Y:S01]  /*a7c0*/  FMUL R116, R116, R185.reuse ;  /* 0x000000b974747220 */ /* 0x080fe20000400000 */
        /* <DEDUP_REMOVED lines=11> */
[----:B------:R0:W-:Y:S01]  /*a880*/  @P1 STG.E.U16 desc[UR36][R168.64], R152 ;  /* 0x00000098a8001986 */ /* 0x0001e2000c101524 */
[----:B------:R-:W-:Y:S01]  /*a890*/  ISETP.GT.AND P1, PT, R20, 0x1, PT ;  /* 0x000000011400780c */ /* 0x000fe20003f24270 */
[----:B------:R-:W-:Y:S01]  /*a8a0*/  FMUL R90, R90, R185 ;  /* 0x000000b95a5a7220 */ /* 0x000fe20000400000 */
[----:B------:R-:W-:Y:S01]  /*a8b0*/  F2FP.F16.F32.PACK_AB R113, RZ, R113 ;  /* 0x00000071ff71723e */ /* 0x000fe200000000ff */
        /* <DEDUP_REMOVED lines=14> */
[--C-:B0-----:R-:W-:Y:S01]  /*a9a0*/  @P1 IMAD.MOV.U32 R152, RZ, RZ, R168.reuse ;  /* 0x000000ffff981224 */ /* 0x101fe200078e00a8 */
[----:B------:R-:W-:Y:S01]  /*a9b0*/  F2FP.F16.F32.PACK_AB R88, RZ, R88 ;  /* 0x00000058ff58723e */ /* 0x000fe200000000ff */
[--C-:B------:R-:W-:Y:S01]  /*a9c0*/  @P1 IMAD.MOV.U32 R153, RZ, RZ, R169.reuse ;  /* 0x000000ffff991224 */ /* 0x100fe200078e00a9 */
[----:B------:R-:W-:Y:S01]  /*a9d0*/  F2FP.F16.F32.PACK_AB R89, RZ, R89 ;  /* 0x00000059ff59723e */ /* 0x000fe200000000ff */
[-C--:B------:R-:W-:Y:S01]  /*a9e0*/  FMUL R98, R98, R185.reuse ;  /* 0x000000b962627220 */ /* 0x080fe20000400000 */
[----:B------:R-:W-:Y:S01]  /*a9f0*/  F2FP.F16.F32.PACK_AB R90, RZ, R90 ;  /* 0x0000005aff5a723e */ /* 0x000fe200000000ff */
[-C--:B------:R-:W-:Y:S01]  /*aa00*/  FMUL R99, R99, R185.reuse ;  /* 0x000000b963637220 */ /* 0x080fe20000400000 */
[----:B------:R0:W-:Y:S01]  /*aa10*/  @P1 STG.E.U16 desc[UR36][R152.64+0x2], R10 ;  /* 0x0000020a98001986 */ /* 0x0001e2000c101524 */
[----:B------:R-:W-:Y:S01]  /*aa20*/  ISETP.NE.AND P1, PT, R12, RZ, PT ;  /* 0x000000ff0c00720c */ /* 0x000fe20003f25270 */
[----:B------:R-:W-:Y:S01]  /*aa30*/  FMUL R101, R101, R185 ;  /* 0x000000b965657220 */ /* 0x000fe20000400000 */
[----:B------:R-:W-:Y:S01]  /*aa40*/  F2FP.F16.F32.PACK_AB R91, RZ, R91 ;  /* 0x0000005bff5b723e */ /* 0x000fe200000000ff */
[----:B------:R-:W-:Y:S01]  /*aa50*/  @P0 STG.E.U16 desc[UR36][R14.64], R154 ;  /* 0x0000009a0e000986 */ /* 0x000fe2000c101524 */
[----:B------:R-:W-:Y:S01]  /*aa60*/  ISETP.GT.AND P0, PT, R20, 0x1, PT ;  /* 0x000000011400780c */ /* 0x000fe20003f04270 */
[-C--:B------:R-:W-:Y:S01]  /*aa70*/  FMUL R100, R100, R185.reuse ;  /* 0x000000b964647220 */ /* 0x080fe20000400000 */
[----:B------:R-:W-:Y:S01]  /*aa80*/  F2FP.F16.F32.PACK_AB R92, RZ, R92 ;  /* 0x0000005cff5c723e */ /* 0x000fe200000000ff */
[-C--:B------:R-:W-:Y:S01]  /*aa90*/  FMUL R102, R102, R185.reuse ;  /* 0x000000b966667220 */ /* 0x080fe20000400000 */
[----:B------:R-:W-:Y:S01]  /*aaa0*/  ISETP.GT.AND P0, PT, R3, 0x88, P0 ;  /* 0x000000880300780c */ /* 0x000fe20000704270 */
[----:B------:R-:W-:Y:S01]  /*aab0*/  FMUL R103, R103, R185 ;  /* 0x000000b967677220 */ /* 0x000fe20000400000 */
        /* <DEDUP_REMOVED lines=9> */
[-C--:B------:R-:W-:Y:S01]  /*ab50*/  FMUL R76, R76, R185.reuse ;  /* 0x000000b94c4c7220 */ /* 0x080fe20000400000 */
[----:B------:R-:W-:Y:S01]  /*ab60*/  F2FP.F16.F32.PACK_AB R98, RZ, R98 ;  /* 0x00000062ff62723e */ /* 0x000fe200000000ff */
[----:B------:R-:W-:Y:S01]  /*ab70*/  @P0 STG.E.U16 desc[UR36][R14.64+0x2], R155 ;  /* 0x0000029b0e000986 */ /* 0x000fe2000c101524 */
[----:B------:R-:W-:Y:S01]  /*ab80*/  ISETP.GT.AND P0, PT, R3, 0x80, P1 ;  /* 0x000000800300780c */ /* 0x000fe20000f04270 */
[-C--:B------:R-:W-:Y:S01]  /*ab90*/  FMUL R77, R77, R185.reuse ;  /* 0x000000b94d4d7220 */ /* 0x080fe20000400000 */
[----:B------:R-:W-:Y:S01]  /*aba0*/  ISETP.GT.AND P1, PT, R3, 0x88, P1 ;  /* 0x000000880300780c */ /* 0x000fe20000f24270 */
        /* <DEDUP_REMOVED lines=18> */
[----:B------:R-:W-:Y:S01]  /*acd0*/  ISETP.GT.AND P0, PT, R3, 0x80, P2 ;  /* 0x000000800300780c */ /* 0x000fe20001704270 */
        /* <DEDUP_REMOVED lines=22> */
[C---:B------:R-:W-:Y:S01]  /*ae40*/  ISETP.GT.AND P3, PT, R3.reuse, 0x88, P3 ;  /* 0x000000880300780c */ /* 0x040fe20001f64270 */
[----:B------:R-:W-:Y:S01]  /*ae50*/  @P1 STG.E.U16 desc[UR36][R14.64+0x10], R158 ;  /* 0x0000109e0e001986 */ /* 0x000fe2000c101524 */
[C---:B------:R-:W-:Y:S01]  /*ae60*/  ISETP.GT.AND P1, PT, R3.reuse, 0x80, P4 ;  /* 0x000000800300780c */ /* 0x040fe20002724270 */
[-C--:B------:R-:W-:Y:S01]  /*ae70*/  FMUL R62, R62, R185.reuse ;  /* 0x000000b93e3e7220 */ /* 0x080fe20000400000 */
[----:B------:R-:W-:Y:S01]  /*ae80*/  ISETP.GT.AND P4, PT, R3, 0x88, P4 ;  /* 0x000000880300780c */ /* 0x000fe20002784270 */
[----:B------:R-:W-:Y:S01]  /*ae90*/  @P2 STG.E.U16 desc[UR36][R14.64+0x12], R159 ;  /* 0x0000129f0e002986 */ /* 0x000fe2000c101524 */
[----:B------:R-:W-:Y:S01]  /*aea0*/  ISETP.GT.AND P2, PT, R20, 0x20, PT ;  /* 0x000000201400780c */ /* 0x000fe20003f44270 */
[----:B------:R-:W-:Y:S01]  /*aeb0*/  FMUL R63, R63, R185 ;  /* 0x000000b93f3f7220 */ /* 0x000fe20000400000 */
[----:B------:R-:W-:Y:S01]  /*aec0*/  F2FP.F16.F32.PACK_AB R83, RZ, R83 ;  /* 0x00000053ff53723e */ /* 0x000fe200000000ff */
[----:B------:R-:W-:Y:S01]  /*aed0*/  FMUL R65, R65, R185 ;  /* 0x000000b941417220 */ /* 0x000fe20000400000 */
[----:B------:R-:W-:Y:S01]  /*aee0*/  F2FP.F16.F32.PACK_AB R84, RZ, R84 ;  /* 0x00000054ff54723e */ /* 0x000fe200000000ff */
[--C-:B0-----:R-:W-:Y:S01]  /*aef0*/  @P0 IMAD.MOV.U32 R152, RZ, RZ, R168.reuse ;  /* 0x000000ffff980224 */ /* 0x101fe200078e00a8 */
[----:B------:R-:W-:Y:S01]  /*af00*/  F2FP.F16.F32.PACK_AB R85, RZ, R85 ;  /* 0x00000055ff55723e */ /* 0x000fe200000000ff */
[--C-:B------:R-:W-:Y:S01]  /*af10*/  @P0 IMAD.MOV.U32 R153, RZ, RZ, R169.reuse ;  /* 0x000000ffff990224 */ /* 0x100fe200078e00a9 */
[----:B------:R-:W-:Y:S01]  /*af20*/  F2FP.F16.F32.PACK_AB R86, RZ, R86 ;  /* 0x00000056ff56723e */ /* 0x000fe200000000ff */
[----:B------:R-:W-:Y:S01]  /*af30*/  FMUL R64, R64, R185 ;  /* 0x000000b940407220 */ /* 0x000fe20000400000 */
[----:B------:R-:W-:Y:S01]  /*af40*/  F2FP.F16.F32.PACK_AB R87, RZ, R87 ;  /* 0x00000057ff57723e */ /* 0x000fe200000000ff */
[-C--:B------:R-:W-:Y:S01]  /*af50*/  FMUL R66, R66, R185.reuse ;  /* 0x000000b942427220 */ /* 0x080fe20000400000 */
[----:B------:R0:W-:Y:S01]  /*af60*/  @P0 STG.E.U16 desc[UR36][R152.64+0x20], R160 ;  /* 0x000020a098000986 */ /* 0x0001e2000c101524 */
[----:B------:R-:W-:Y:S01]  /*af70*/  ISETP.GT.AND P0, PT, R3, 0x80, P5 ;  /* 0x000000800300780c */ /* 0x000fe20002f04270 */
        /* <DEDUP_REMOVED lines=18> */
[C---:B------:R-:W-:Y:S01]  /*b0a0*/  ISETP.GT.AND P1, PT, R3.reuse, 0x80, P6 ;  /* 0x000000800300780c */ /* 0x040fe20003724270 */
[----:B------:R-:W-:Y:S01]  /*b0b0*/  FMUL R42, R42, R185 ;  /* 0x000000b92a2a7220 */ /* 0x000fe20000400000 */
[----:B------:R-:W-:Y:S01]  /*b0c0*/  ISETP.GT.AND P6, PT, R3, 0x88, P6 ;  /* 0x000000880300780c */ /* 0x000fe200037c4270 */
[----:B------:R-:W-:Y:S01]  /*b0d0*/  @P3 STG.E.U16 desc[UR36][R14.64+0x20], R162 ;  /* 0x000020a20e003986 */ /* 0x000fe2000c101524 */
[----:B------:R-:W-:Y:S01]  /*b0e0*/  F2FP.F16.F32.PACK_AB R63, RZ, R63 ;  /* 0x0000003fff3f723e */ /* 0x000fe200000000ff */
[----:B------:R-:W-:Y:S01]  /*b0f0*/  FMUL R43, R43, R185 ;  /* 0x000000b92b2b7220 */ /* 0x000fe20000400000 */
[----:B------:R-:W-:Y:S01]  /*b100*/  F2FP.F16.F32.PACK_AB R65, RZ, R65 ;  /* 0x00000041ff41723e */ /* 0x000fe200000000ff */
[----:B------:R-:W-:Y:S01]  /*b110*/  @P4 STG.E.U16 desc[UR36][R14.64+0x22], R163 ;  /* 0x000022a30e004986 */ /* 0x000fe2000c101524 */
[----:B------:R-:W-:Y:S01]  /*b120*/  F2FP.F16.F32.PACK_AB R64, RZ, R64 ;  /* 0x00000040ff40723e */ /* 0x000fe200000000ff */
[----:B------:R-:W-:Y:S01]  /*b130*/  FMUL R44, R44, R185 ;  /* 0x000000b92c2c7220 */ /* 0x000fe20000400000 */
[----:B------:R-:W-:Y:S01]  /*b140*/  F2FP.F16.F32.PACK_AB R66, RZ, R66 ;  /* 0x00000042ff42723e */ /* 0x000fe200000000ff */
[----:B0-----:R-:W-:Y:S01]  /*b150*/  @P0 IMAD.MOV.U32 R152, RZ, RZ, R168 ;  /* 0x000000ffff980224 */ /* 0x001fe200078e00a8 */
[----:B------:R-:W-:Y:S01]  /*b160*/  F2FP.F16.F32.PACK_AB R67, RZ, R67 ;  /* 0x00000043ff43723e */ /* 0x000fe200000000ff */
[----:B------:R-:W-:Y:S01]  /*b170*/  @P0 IMAD.MOV.U32 R153, RZ, RZ, R169 ;  /* 0x000000ffff990224 */ /* 0x000fe200078e00a9 */
[----:B------:R-:W-:Y:S01]  /*b180*/  F2FP.F16.F32.PACK_AB R69, RZ, R69 ;  /* 0x00000045ff45723e */ /* 0x000fe200000000ff */
[-C--:B------:R-:W-:Y:S01]  /*b190*/  FMUL R45, R45, R185.reuse ;  /* 0x000000b92d2d7220 */ /* 0x080fe20000400000 */
[----:B------:R-:W-:Y:S01]  /*b1a0*/  F2FP.F16.F32.PACK_AB R68, RZ, R68 ;  /* 0x00000044ff44723e */ /* 0x000fe200000000ff */
[-C--:B------:R-:W-:Y:S01]  /*b1b0*/  FMUL R46, R46, R185.reuse ;  /* 0x000000b92e2e7220 */ /* 0x080fe20000400000 */
[----:B------:R-:W-:Y:S01]  /*b1c0*/  @P0 STG.E.U16 desc[UR36][R152.64+0x30], R164 ;  /* 0x000030a498000986 */ /* 0x000fe2000c101524 */
[----:B------:R-:W-:Y:S01]  /*b1d0*/  ISETP.GT.AND P0, PT, R20, 0x21, PT ;  /* 0x000000211400780c */ /* 0x000fe20003f04270 */
[-C--:B------:R-:W-:Y:S01]  /*b1e0*/  FMUL R47, R47, R185.reuse ;  /* 0x000000b92f2f7220 */ /* 0x080fe20000400000 */
[----:B------:R-:W-:Y:S01]  /*b1f0*/  F2FP.F16.F32.PACK_AB R70, RZ, R70 ;  /* 0x00000046ff46723e */ /* 0x000fe200000000ff */
[----:B------:R-:W-:Y:S01]  /*b200*/  @P1 STG.E.U16 desc[UR36][R168.64+0x32], R165 ;  /* 0x000032a5a8001986 */ /* 0x000fe2000c101524 */
[C---:B------:R-:W-:Y:S01]  /*b210*/  ISETP.GT.AND P1, PT, R3.reuse, RZ, P2 ;  /* 0x000000ff0300720c */ /* 0x040fe20001724270 */
[-C--:B------:R-:W-:Y:S01]  /*b220*/  FMUL R48, R48, R185.reuse ;  /* 0x000000b930307220 */ /* 0x080fe20000400000 */
[C---:B------:R-:W-:Y:S01]  /*b230*/  ISETP.GT.AND P3, PT, R3.reuse, RZ, P0 ;  /* 0x000000ff0300720c */ /* 0x040fe20000764270 */
[----:B------:R-:W-:Y:S01]  /*b240*/  @P5 STG.E.U16 desc[UR36][R14.64+0x30], R166 ;  /* 0x000030a60e005986 */ /* 0x000fe2000c101524 */
[----:B------:R-:W-:Y:S01]  /*b250*/  ISETP.GT.AND P2, PT, R3, 0x8, P2 ;  /* 0x000000080300780c */ /* 0x000fe20001744270 */
[----:B------:R-:W-:Y:S01]  /*b260*/  FMUL R49, R49, R185 ;  /* 0x000000b931317220 */ /* 0x000fe20000400000 */
[----:B------:R-:W-:Y:S01]  /*b270*/  ISETP.GT.AND P4, PT, R3, 0x8, P0 ;  /* 0x000000080300780c */ /* 0x000fe20000784270 */
[----:B------:R0:W-:Y:S01]  /*b280*/  @P6 STG.E.U16 desc[UR36][R14.64+0x32], R167 ;  /* 0x000032a70e006986 */ /* 0x0001e2000c101524 */
[----:B------:R-:W-:Y:S01]  /*b290*/  F2FP.F16.F32.PACK_AB R71, RZ, R71 ;  /* 0x00000047ff47723e */ /* 0x000fe200000000ff */
[-C--:B------:R-:W-:Y:S01]  /*b2a0*/  FMUL R50, R50, R185.reuse ;  /* 0x000000b932327220 */ /* 0x080fe20000400000 */
[----:B------:R-:W-:Y:S01]  /*b2b0*/  F2FP.F16.F32.PACK_AB R40, RZ, R40 ;  /* 0x00000028ff28723e */ /* 0x000fe200000000ff */
[----:B------:R-:W-:Y:S01]  /*b2c0*/  FMUL R51, R51, R185 ;  /* 0x000000b933337220 */ /* 0x000fe20000400000 */
[----:B------:R-:W-:Y:S01]  /*b2d0*/  F2FP.F16.F32.PACK_AB R41, RZ, R41 ;  /* 0x00000029ff29723e */ /* 0x000fe200000000ff */
[----:B------:R1:W-:Y:S01]  /*b2e0*/  @P1 STG.E.U16 desc[UR36][R4.64+0x40], R136 ;  /* 0x0000408804001986 */ /* 0x0003e2000c101524 */
[----:B------:R-:W-:Y:S01]  /*b2f0*/  ISETP.GT.AND P1, PT, R20, 0x28, PT ;  /* 0x000000281400780c */ /* 0x000fe20003f24270 */
[----:B------:R-:W-:Y:S01]  /*b300*/  FMUL R52, R52, R185 ;  /* 0x000000b934347220 */ /* 0x000fe20000400000 */
[----:B------:R-:W-:Y:S01]  /*b310*/  F2FP.F16.F32.PACK_AB R42, RZ, R42 ;  /* 0x0000002aff2a723e */ /* 0x000fe200000000ff */
[----:B------:R1:W-:Y:S01]  /*b320*/  @P3 STG.E.U16 desc[UR36][R4.64+0x42], R137 ;  /* 0x0000428904003986 */ /* 0x0003e2000c101524 */
[----:B------:R-:W-:Y:S01]  /*b330*/  ISETP.GT.AND P3, PT, R3, RZ, P1 ;  /* 0x000000ff0300720c */ /* 0x000fe20000f64270 */
[----:B0-----:R-:W-:Y:S01]  /*b340*/  IMAD.WIDE.U32 R14, R8, 0xf0, R6 ;  /* 0x000000f0080e7825 */ /* 0x001fe200078e0006 */
[----:B------:R-:W-:Y:S01]  /*b350*/  P2R R12, PR, RZ, 0x2 ;  /* 0x00000002ff0c7803 */ /* 0x000fe20000000000 */
[----:B------:R1:W-:Y:S01]  /*b360*/  @P2 STG.E.U16 desc[UR36][R6.64+0x40], R138 ;  /* 0x0000408a06002986 */ /* 0x0003e2000c101524 */
[----:B------:R-:W-:Y:S01]  /*b370*/  ISETP.GT.AND P2, PT, R20, 0x29, PT ;  /* 0x000000291400780c */ /* 0x000fe20003f44270 */
[----:B------:R-:W-:Y:S01]  /*b380*/  IMAD.IADD R15, R9, 0x1, R15 ;  /* 0x00000001090f7824 */ /* 0x000fe200078e020f */
[----:B------:R-:W-:Y:S01]  /*b390*/  F2FP.F16.F32.PACK_AB R43, RZ, R43 ;  /* 0x0000002bff2b723e */ /* 0x000fe200000000ff */
[----:B------:R1:W-:Y:S01]  /*b3a0*/  @P4 STG.E.U16 desc[UR36][R6.64+0x42], R139 ;  /* 0x0000428b06004986 */ /* 0x0003e2000c101524 */
[----:B------:R-:W-:Y:S01]  /*b3b0*/  ISETP.GT.AND P4, PT, R3, RZ, P2 ;  /* 0x000000ff0300720c */ /* 0x000fe20001784270 */
[-C--:B------:R-:W-:Y:S01]  /*b3c0*/  FMUL R53, R53, R185.reuse ;  /* 0x000000b935357220 */ /* 0x080fe20000400000 */
[----:B------:R-:W-:Y:S01]  /*b3d0*/  P2R R10, PR, RZ, 0x4 ;  /* 0x00000004ff0a7803 */ /* 0x000fe20000000000 */
[-C--:B------:R-:W-:Y:S01]  /*b3e0*/  FMUL R54, R54, R185.reuse ;  /* 0x000000b936367220 */ /* 0x080fe20000400000 */
[----:B------:R-:W-:Y:S01]  /*b3f0*/  F2FP.F16.F32.PACK_AB R44, RZ, R44 ;  /* 0x0000002cff2c723e */ /* 0x000fe200000000ff */
[----:B------:R1:W-:Y:S01]  /*b400*/  @P3 STG.E.U16 desc[UR36][R4.64+0x50], R140 ;  /* 0x0000508c04003986 */ /* 0x0003e2000c101524 */
[----:B------:R-:W-:Y:S01]  /*b410*/  ISETP.GT.AND P3, PT, R3, 0x8, P1 ;  /* 0x000000080300780c */ /* 0x000fe20000f64270 */
[----:B------:R-:W-:Y:S01]  /*b420*/  FMUL R55, R55, R185 ;  /* 0x000000b937377220 */ /* 0x000fe20000400000 */
[----:B------:R-:W-:Y:S01]  /*b430*/  F2FP.F16.F32.PACK_AB R45, RZ, R45 ;  /* 0x0000002dff2d723e */ /* 0x000fe200000000ff */
[-C--:B------:R-:W-:Y:S01]  /*b440*/  FMUL R24, R24, R185.reuse ;  /* 0x000000b918187220 */ /* 0x080fe20000400000 */
[----:B------:R-:W-:Y:S01]  /*b450*/  F2FP.F16.F32.PACK_AB R46, RZ, R46 ;  /* 0x0000002eff2e723e */ /* 0x000fe200000000ff */
[----:B------:R-:W-:Y:S01]  /*b460*/  FMUL R25, R25, R185 ;  /* 0x000000b919197220 */ /* 0x000fe20000400000 */
[----:B------:R-:W-:Y:S01]  /*b470*/  F2FP.F16.F32.PACK_AB R47, RZ, R47 ;  /* 0x0000002fff2f723e */ /* 0x000fe200000000ff */
[----:B------:R1:W-:Y:S01]  /*b480*/  @P4 STG.E.U16 desc[UR36][R4.64+0x52], R141 ;  /* 0x0000528d04004986 */ /* 0x0003e2000c101524 */
[----:B------:R-:W-:Y:S01]  /*b490*/  ISETP.GT.AND P4, PT, R3, 0x8, P2 ;  /* 0x000000080300780c */ /* 0x000fe20001784270 */
[-C--:B------:R-:W-:Y:S01]  /*b4a0*/  FMUL R26, R26, R185.reuse ;  /* 0x000000b91a1a7220 */ /* 0x080fe20000400000 */
[----:B------:R-:W-:Y:S01]  /*b4b0*/  F2FP.F16.F32.PACK_AB R48, RZ, R48 ;  /* 0x00000030ff30723e */ /* 0x000fe200000000ff */
[----:B------:R-:W-:Y:S01]  /*b4c0*/  FMUL R27, R27, R185 ;  /* 0x000000b91b1b7220 */ /* 0x000fe20000400000 */
[----:B------:R-:W-:Y:S01]  /*b4d0*/  F2FP.F16.F32.PACK_AB R49, RZ, R49 ;  /* 0x00000031ff31723e */ /* 0x000fe200000000ff */
[----:B------:R1:W-:Y:S01]  /*b4e0*/  @P3 STG.E.U16 desc[UR36][R6.64+0x50], R142 ;  /* 0x0000508e06003986 */ /* 0x0003e2000c101524 */
[----:B------:R-:W-:Y:S01]  /*b4f0*/  ISETP.GT.AND P3, PT, R20, 0x30, PT ;  /* 0x000000301400780c */ /* 0x000fe20003f64270 */
[-C--:B------:R-:W-:Y:S01]  /*b500*/  FMUL R28, R28, R185.reuse ;  /* 0x000000b91c1c7220 */ /* 0x080fe20000400000 */
[----:B------:R-:W-:Y:S01]  /*b510*/  F2FP.F16.F32.PACK_AB R50, RZ, R50 ;  /* 0x00000032ff32723e */ /* 0x000fe200000000ff */
[----:B------:R-:W-:Y:S01]  /*b520*/  FMUL R29, R29, R185 ;  /* 0x000000b91d1d7220 */ /* 0x000fe20000400000 */
[----:B------:R-:W-:Y:S01]  /*b530*/  F2FP.F16.F32.PACK_AB R51, RZ, R51 ;  /* 0x00000033ff33723e */ /* 0x000fe200000000ff */
[-C--:B------:R-:W-:Y:S01]  /*b540*/  FMUL R30, R30, R185.reuse ;  /* 0x000000b91e1e7220 */ /* 0x080fe20000400000 */
[----:B------:R-:W-:Y:S01]  /*b550*/  F2FP.F16.F32.PACK_AB R52, RZ, R52 ;  /* 0x00000034ff34723e */ /* 0x000fe200000000ff */
[----:B------:R1:W-:Y:S01]  /*b560*/  @P4 STG.E.U16 desc[UR36][R6.64+0x52], R143 ;  /* 0x0000528f06004986 */ /* 0x0003e2000c101524 */
        /* <DEDUP_REMOVED lines=14> */
[----:B------:R-:W-:Y:S01]  /*b650*/  IADD3 R8, P4, R13, R14, RZ ;  /* 0x0000000e0d087210 */ /* 0x000fe20007f9e0ff */
[----:B------:R-:W-:Y:S01]  /*b660*/  FMUL R37, R37, R185 ;  /* 0x000000b925257220 */ /* 0x000fe20000400000 */
[----:B------:R-:W-:Y:S01]  /*b670*/  F2FP.F16.F32.PACK_AB R27, RZ, R27 ;  /* 0x0000001bff1b723e */ /* 0x000fe200000000ff */
[-C--:B------:R-:W-:Y:S01]  /*b680*/  FMUL R38, R38, R185.reuse ;  /* 0x000000b926267220 */ /* 0x080fe20000400000 */
[----:B------:R-:W-:Y:S01]  /*b690*/  F2FP.F16.F32.PACK_AB R28, RZ, R28 ;  /* 0x0000001cff1c723e */ /* 0x000fe200000000ff */
[----:B------:R-:W-:Y:S01]  /*b6a0*/  IMAD.X R9, R11, 0x1, R15, P4 ;  /* 0x000000010b097824 */ /* 0x000fe200020e060f */
[----:B------:R-:W-:Y:S01]  /*b6b0*/  ISETP.GT.AND P4, PT, R20, 0x31, PT ;  /* 0x000000311400780c */ /* 0x000fe20003f84270 */
[----:B------:R-:W-:Y:S01]  /*b6c0*/  FMUL R39, R39, R185 ;  /* 0x000000b927277220 */ /* 0x000fe20000400000 */
[----:B------:R-:W-:-:S02]  /*b6d0*/  F2FP.F16.F32.PACK_AB R29, RZ, R29 ;  /* 0x0000001dff1d723e */ /* 0x000fc400000000ff */
[----:B------:R-:W-:Y:S02]  /*b6e0*/  ISETP.GT.AND P5, PT, R3, RZ, P4 ;  /* 0x000000ff0300720c */ /* 0x000fe400027a4270 */
[----:B------:R-:W-:Y:S02]  /*b6f0*/  F2FP.F16.F32.PACK_AB R30, RZ, R30 ;  /* 0x0000001eff1e723e */ /* 0x000fe400000000ff */
[----:B------:R-:W-:Y:S02]  /*b700*/  F2FP.F16.F32.PACK_AB R31, RZ, R31 ;  /* 0x0000001fff1f723e */ /* 0x000fe400000000ff */
[----:B------:R-:W-:Y:S02]  /*b710*/  F2FP.F16.F32.PACK_AB R32, RZ, R32 ;  /* 0x00000020ff20723e */ /* 0x000fe400000000ff */
[----:B------:R-:W-:Y:S02]  /*b720*/  F2FP.F16.F32.PACK_AB R33, RZ, R33 ;  /* 0x00000021ff21723e */ /* 0x000fe400000000ff */
[----:B------:R-:W-:-:S02]  /*b730*/  F2FP.F16.F32.PACK_AB R34, RZ, R34 ;  /* 0x00000022ff22723e */ /* 0x000fc400000000ff */
[----:B------:R-:W-:Y:S01]  /*b740*/  F2FP.F16.F32.PACK_AB R35, RZ, R35 ;  /* 0x00000023ff23723e */ /* 0x000fe200000000ff */
[----:B------:R1:W-:Y:S01]  /*b750*/  @P5 STG.E.U16 desc[UR36][R4.64+0x62], R145 ;  /* 0x0000629104005986 */ /* 0x0003e2000c101524 */
[----:B------:R-:W-:Y:S02]  /*b760*/  ISETP.GT.AND P5, PT, R3, 0x8, P3 ;  /* 0x000000080300780c */ /* 0x000fe40001fa4270 */
[----:B------:R-:W-:Y:S02]  /*b770*/  F2FP.F16.F32.PACK_AB R36, RZ, R36 ;  /* 0x00000024ff24723e */ /* 0x000fe400000000ff */
[----:B------:R-:W-:Y:S02]  /*b780*/  F2FP.F16.F32.PACK_AB R37, RZ, R37 ;  /* 0x00000025ff25723e */ /* 0x000fe400000000ff */
[----:B------:R-:W-:Y:S02]  /*b790*/  F2FP.F16.F32.PACK_AB R38, RZ, R38 ;  /* 0x00000026ff26723e */ /* 0x000fe400000000ff */
[----:B------:R-:W-:-:S05]  /*b7a0*/  F2FP.F16.F32.PACK_AB R39, RZ, R39 ;  /* 0x00000027ff27723e */ /* 0x000fca00000000ff */
[----:B------:R1:W-:Y:S01]  /*b7b0*/  @P5 STG.E.U16 desc[UR36][R6.64+0x60], R146 ;  /* 0x0000609206005986 */ /* 0x0003e2000c101524 */
[----:B------:R-:W-:-:S13]  /*b7c0*/  ISETP.GT.AND P5, PT, R3, 0x8, P4 ;  /* 0x000000080300780c */ /* 0x000fda00027a4270 */
[----:B------:R1:W-:Y:S01]  /*b7d0*/  @P5 STG.E.U16 desc[UR36][R6.64+0x62], R147 ;  /* 0x0000629306005986 */ /* 0x0003e2000c101524 */
[----:B------:R-:W-:-:S04]  /*b7e0*/  ISETP.GT.AND P5, PT, R20, 0x38, PT ;  /* 0x000000381400780c */ /* 0x000fc80003fa4270 */
[----:B------:R-:W-:-:S13]  /*b7f0*/  ISETP.GT.AND P6, PT, R3, RZ, P5 ;  /* 0x000000ff0300720c */ /* 0x000fda0002fc4270 */
[----:B------:R1:W-:Y:S01]  /*b800*/  @P6 STG.E.U16 desc[UR36][R4.64+0x70], R148 ;  /* 0x0000709404006986 */ /* 0x0003e2000c101524 */
[----:B------:R-:W-:-:S04]  /*b810*/  ISETP.GT.AND P6, PT, R20, 0x39, PT ;  /* 0x000000391400780c */ /* 0x000fc80003fc4270 */
[----:B------:R-:W-:-:S13]  /*b820*/  ISETP.GT.AND P1, PT, R3, RZ, P6 ;  /* 0x000000ff0300720c */ /* 0x000fda0003724270 */
[----:B------:R1:W-:Y:S01]  /*b830*/  @P1 STG.E.U16 desc[UR36][R4.64+0x72], R149 ;  /* 0x0000729504001986 */ /* 0x0003e2000c101524 */
[----:B------:R-:W-:-:S13]  /*b840*/  ISETP.GT.AND P1, PT, R3, 0x8, P5 ;  /* 0x000000080300780c */ /* 0x000fda0002f24270 */
[----:B------:R1:W-:Y:S01]  /*b850*/  @P1 STG.E.U16 desc[UR36][R6.64+0x70], R150 ;  /* 0x0000709606001986 */ /* 0x0003e2000c101524 */
[----:B------:R-:W-:-:S13]  /*b860*/  ISETP.GT.AND P1, PT, R3, 0x8, P6 ;  /* 0x000000080300780c */ /* 0x000fda0003724270 */
[----:B------:R1:W-:Y:S01]  /*b870*/  @P1 STG.E.U16 desc[UR36][R6.64+0x72], R151 ;  /* 0x0000729706001986 */ /* 0x0003e2000c101524 */
[----:B------:R-:W-:-:S04]  /*b880*/  ISETP.GT.AND P1, PT, R20, 0x20, PT ;  /* 0x000000201400780c */ /* 0x000fc80003f24270 */
[C---:B------:R-:W-:Y:S02]  /*b890*/  ISETP.GT.AND P2, PT, R3.reuse, 0x80, P1 ;  /* 0x000000800300780c */ /* 0x040fe40000f44270 */
[----:B------:R-:W-:-:S11]  /*b8a0*/  ISETP.GT.AND P1, PT, R3, 0x88, P1 ;  /* 0x000000880300780c */ /* 0x000fd60000f24270 */
[----:B------:R1:W-:Y:S01]  /*b8b0*/  @P2 STG.E.U16 desc[UR36][R14.64+0x40], R120 ;  /* 0x000040780e002986 */ /* 0x0003e2000c101524 */
[C---:B------:R-:W-:Y:S02]  /*b8c0*/  ISETP.GT.AND P2, PT, R3.reuse, 0x80, P0 ;  /* 0x000000800300780c */ /* 0x040fe40000744270 */
[----:B------:R-:W-:-:S11]  /*b8d0*/  ISETP.GT.AND P0, PT, R3, 0x88, P0 ;  /* 0x000000880300780c */ /* 0x000fd60000704270 */
[----:B------:R1:W-:Y:S01]  /*b8e0*/  @P2 STG.E.U16 desc[UR36][R14.64+0x42], R121 ;  /* 0x000042790e002986 */ /* 0x0003e2000c101524 */
[----:B------:R-:W-:-:S03]  /*b8f0*/  ISETP.NE.AND P2, PT, R10, RZ, PT ;  /* 0x000000ff0a00720c */ /* 0x000fc60003f45270 */
[----:B------:R1:W-:Y:S01]  /*b900*/  @P1 STG.E.U16 desc[UR36][R8.64+0x40], R122 ;  /* 0x0000407a08001986 */ /* 0x0003e2000c101524 */
[----:B------:R-:W-:-:S03]  /*b910*/  ISETP.NE.AND P1, PT, R12, RZ, PT ;  /* 0x000000ff0c00720c */ /* 0x000fc60003f25270 */
[----:B------:R1:W-:Y:S01]  /*b920*/  @P0 STG.E.U16 desc[UR36][R8.64+0x42], R123 ;  /* 0x0000427b08000986 */ /* 0x0003e2000c101524 */
[C---:B------:R-:W-:Y:S02]  /*b930*/  ISETP.GT.AND P0, PT, R3.reuse, 0x80, P1 ;  /* 0x000000800300780c */ /* 0x040fe40000f04270 */
[----:B------:R-:W-:-:S11]  /*b940*/  ISETP.GT.AND P1, PT, R3, 0x88, P1 ;  /* 0x000000880300780c */ /* 0x000fd60000f24270 */
[----:B------:R1:W-:Y:S01]  /*b950*/  @P0 STG.E.U16 desc[UR36][R14.64+0x50], R124 ;  /* 0x0000507c0e000986 */ /* 0x0003e2000c101524 */
[C---:B------:R-:W-:Y:S02]  /*b960*/  ISETP.GT.AND P0, PT, R3.reuse, 0x80, P2 ;  /* 0x000000800300780c */ /* 0x040fe40001704270 */
[----:B------:R-:W-:-:S11]  /*b970*/  ISETP.GT.AND P2, PT, R3, 0x88, P2 ;  /* 0x000000880300780c */ /* 0x000fd60001744270 */
[----:B------:R1:W-:Y:S01]  /*b980*/  @P0 STG.E.U16 desc[UR36][R14.64+0x52], R125 ;  /* 0x0000527d0e000986 */ /* 0x0003e2000c101524 */
[C---:B------:R-:W-:Y:S02]  /*b990*/  ISETP.GT.AND P0, PT, R3.reuse, 0x80, P4 ;  /* 0x000000800300780c */ /* 0x040fe40002704270 */
[C---:B------:R-:W-:Y:S01]  /*b9a0*/  ISETP.GT.AND P4, PT, R3.reuse, 0x88, P4 ;  /* 0x000000880300780c */ /* 0x040fe20002784270 */
[----:B------:R1:W-:Y:S01]  /*b9b0*/  @P1 STG.E.U16 desc[UR36][R8.64+0x50], R126 ;  /* 0x0000507e08001986 */ /* 0x0003e2000c101524 */
[C---:B------:R-:W-:Y:S02]  /*b9c0*/  ISETP.GT.AND P1, PT, R3.reuse, 0x80, P3 ;  /* 0x000000800300780c */ /* 0x040fe40001f24270 */
[----:B------:R-:W-:Y:S01]  /*b9d0*/  ISETP.GT.AND P3, PT, R3, 0x88, P3 ;  /* 0x000000880300780c */ /* 0x000fe20001f64270 */
[----:B------:R1:W-:Y:S01]  /*b9e0*/  @P2 STG.E.U16 desc[UR36][R8.64+0x52], R127 ;  /* 0x0000527f08002986 */ /* 0x0003e2000c101524 */
[----:B------:R-:W-:-:S05]  /*b9f0*/  ISETP.GT.AND P2, PT, R20, 0x40, PT ;  /* 0x000000401400780c */ /* 0x000fca0003f44270 */
[----:B------:R1:W-:Y:S01]  /*ba00*/  @P0 STG.E.U16 desc[UR36][R14.64+0x62], R129 ;  /* 0x000062810e000986 */ /* 0x0003e2000c101524 */
[C---:B------:R-:W-:Y:S02]  /*ba10*/  ISETP.GT.AND P0, PT, R3.reuse, 0x80, P6 ;  /* 0x000000800300780c */ /* 0x040fe40003704270 */
[C---:B------:R-:W-:Y:S01]  /*ba20*/  ISETP.GT.AND P6, PT, R3.reuse, 0x88, P6 ;  /* 0x000000880300780c */ /* 0x040fe200037c4270 */
[----:B------:R1:W-:Y:S01]  /*ba30*/  @P1 STG.E.U16 desc[UR36][R14.64+0x60], R128 ;  /* 0x000060800e001986 */ /* 0x0003e2000c101524 */
[C---:B------:R-:W-:Y:S02]  /*ba40*/  ISETP.GT.AND P1, PT, R3.reuse, 0x80, P5 ;  /* 0x000000800300780c */ /* 0x040fe40002f24270 */
[----:B------:R-:W-:Y:S01]  /*ba50*/  ISETP.GT.AND P5, PT, R3, 0x88, P5 ;  /* 0x000000880300780c */ /* 0x000fe20002fa4270 */
[----:B------:R1:W-:Y:S04]  /*ba60*/  @P3 STG.E.U16 desc[UR36][R8.64+0x60], R130 ;  /* 0x0000608208003986 */ /* 0x0003e8000c101524 */
[----:B------:R1:W-:Y:S04]  /*ba70*/  @P4 STG.E.U16 desc[UR36][R8.64+0x62], R131 ;  /* 0x0000628308004986 */ /* 0x0003e8000c101524 */
[----:B------:R1:W-:Y:S01]  /*ba80*/  @P0 STG.E.U16 desc[UR36][R14.64+0x72], R133 ;  /* 0x000072850e000986 */ /* 0x0003e2000c101524 */
[----:B------:R-:W-:-:S03]  /*ba90*/  ISETP.GT.AND P0, PT, R20, 0x41, PT ;  /* 0x000000411400780c */ /* 0x000fc60003f04270 */
[----:B------:R1:W-:Y:S01]  /*baa0*/  @P1 STG.E.U16 desc[UR36][R14.64+0x70], R132 ;  /* 0x000070840e001986 */ /* 0x0003e2000c101524 */
[C---:B------:R-:W-:Y:S02]  /*bab0*/  ISETP.GT.AND P1, PT, R3.reuse, RZ, P2 ;  /* 0x000000ff0300720c */ /* 0x040fe40001724270 */
[C---:B------:R-:W-:Y:S01]  /*bac0*/  ISETP.GT.AND P3, PT, R3.reuse, RZ, P0 ;  /* 0x000000ff0300720c */ /* 0x040fe20000764270 */
[----:B------:R1:W-:Y:S01]  /*bad0*/  @P5 STG.E.U16 desc[UR36][R8.64+0x70], R134 ;  /* 0x0000708608005986 */ /* 0x0003e2000c101524 */
[C---:B------:R-:W-:Y:S02]  /*bae0*/  ISETP.GT.AND P2, PT, R3.reuse, 0x8, P2 ;  /* 0x000000080300780c */ /* 0x040fe40001744270 */
[----:B------:R-:W-:Y:S01]  /*baf0*/  ISETP.GT.AND P4, PT, R3, 0x8, P0 ;  /* 0x000000080300780c */ /* 0x000fe20000784270 */
[----:B------:R1:W-:Y:S06]  /*bb00*/  @P6 STG.E.U16 desc[UR36][R8.64+0x72], R135 ;  /* 0x0000728708006986 */ /* 0x0003ec000c101524 */
[----:B------:R1:W-:Y:S01]  /*bb10*/  @P1 STG.E.U16 desc[UR36][R4.64+0x80], R104 ;  /* 0x0000806804001986 */ /* 0x0003e2000c101524 */
[----:B------:R-:W-:-:S03]  /*bb20*/  ISETP.GT.AND P1, PT, R20, 0x48, PT ;  /* 0x000000481400780c */ /* 0x000fc60003f24270 */
[----:B------:R1:W-:Y:S01]  /*bb30*/  @P3 STG.E.U16 desc[UR36][R4.64+0x82], R105 ;  /* 0x0000826904003986 */ /* 0x0003e2000c101524 */
[----:B------:R-:W-:Y:S02]  /*bb40*/  ISETP.GT.AND P3, PT, R3, RZ, P1 ;  /* 0x000000ff0300720c */ /* 0x000fe40000f64270 */
[----:B------:R-:W-:Y:S01]  /*bb50*/  P2R R11, PR, RZ, 0x2 ;  /* 0x00000002ff0b7803 */ /* 0x000fe20000000000 */
[----:B------:R1:W-:Y:S01]  /*bb60*/  @P2 STG.E.U16 desc[UR36][R6.64+0x80], R106 ;  /* 0x0000806a06002986 */ /* 0x0003e2000c101524 */
[----:B------:R-:W-:-:S03]  /*bb70*/  ISETP.GT.AND P2, PT, R20, 0x49, PT ;  /* 0x000000491400780c */ /* 0x000fc60003f44270 */
[----:B------:R1:W-:Y:S01]  /*bb80*/  @P4 STG.E.U16 desc[UR36][R6.64+0x82], R107 ;  /* 0x0000826b06004986 */ /* 0x0003e2000c101524 */
[----:B------:R-:W-:Y:S02]  /*bb90*/  ISETP.GT.AND P4, PT, R3, RZ, P2 ;  /* 0x000000ff0300720c */ /* 0x000fe40001784270 */
[----:B------:R-:W-:-:S03]  /*bba0*/  P2R R10, PR, RZ, 0x4 ;  /* 0x00000004ff0a7803 */ /* 0x000fc60000000000 */
[----:B------:R1:W-:Y:S01]  /*bbb0*/  @P3 STG.E.U16 desc[UR36][R4.64+0x90], R108 ;  /* 0x0000906c04003986 */ /* 0x0003e2000c101524 */
[----:B------:R-:W-:-:S07]  /*bbc0*/  ISETP.GT.AND P3, PT, R3, 0x8, P1 ;  /* 0x000000080300780c */ /* 0x000fce0000f64270 */
[----:B------:R1:W-:Y:S01]  /*bbd0*/  @P4 STG.E.U16 desc[UR36][R4.64+0x92], R109 ;  /* 0x0000926d04004986 */ /* 0x0003e2000c101524 */
[----:B------:R-:W-:-:S05]  /*bbe0*/  ISETP.GT.AND P4, PT, R3, 0x8, P2 ;  /* 0x000000080300780c */ /* 0x000fca0001784270 */
[----:B------:R1:W-:Y:S01]  /*bbf0*/  @P3 STG.E.U16 desc[UR36][R6.64+0x90], R110 ;  /* 0x0000906e06003986 */ /* 0x0003e2000c101524 */
[----:B------:R-:W-:-:S07]  /*bc00*/  ISETP.GT.AND P3, PT, R20, 0x50, PT ;  /* 0x000000501400780c */ /* 0x000fce0003f64270 */
[----:B------:R1:W-:Y:S01]  /*bc10*/  @P4 STG.E.U16 desc[UR36][R6.64+0x92], R111 ;  /* 0x0000926f06004986 */ /* 0x0003e2000c101524 */
        /* <DEDUP_REMOVED lines=194> */
[C---:B------:R-:W-:Y:S01]  /*c840*/  ISETP.GT.AND P3, PT, R3.reuse, 0x88, P3 ;  /* 0x000000880300780c */ /* 0x040fe20001f64270 */
[----:B------:R1:W-:Y:S06]  /*c850*/  @P2 STG.E.U16 desc[UR36][R8.64+0x112], R31 ;  /* 0x0001121f08002986 */ /* 0x0003ec000c101524 */
[----:B------:R1:W-:Y:S01]  /*c860*/  @P0 STG.E.U16 desc[UR36][R14.64+0x122], R33 ;  /* 0x000122210e000986 */ /* 0x0003e2000c101524 */
[----:B------:R-:W-:-:S02]  /*c870*/  ISETP.GT.AND P0, PT, R3, 0x80, P6 ;  /* 0x000000800300780c */ /* 0x000fc40003704270 */
[C---:B------:R-:W-:Y:S01]  /*c880*/  ISETP.GT.AND P6, PT, R3.reuse, 0x88, P6 ;  /* 0x000000880300780c */ /* 0x040fe200037c4270 */
[----:B------:R1:W-:Y:S01]  /*c890*/  @P1 STG.E.U16 desc[UR36][R14.64+0x120], R32 ;  /* 0x000120200e001986 */ /* 0x0003e2000c101524 */
[C---:B------:R-:W-:Y:S02]  /*c8a0*/  ISETP.GT.AND P1, PT, R3.reuse, 0x80, P5 ;  /* 0x000000800300780c */ /* 0x040fe40002f24270 */
[----:B------:R-:W-:Y:S01]  /*c8b0*/  ISETP.GT.AND P5, PT, R3, 0x88, P5 ;  /* 0x000000880300780c */ /* 0x000fe20002fa4270 */
[----:B------:R1:W-:Y:S04]  /*c8c0*/  @P3 STG.E.U16 desc[UR36][R8.64+0x120], R34 ;  /* 0x0001202208003986 */ /* 0x0003e8000c101524 */
[----:B------:R1:W-:Y:S04]  /*c8d0*/  @P4 STG.E.U16 desc[UR36][R8.64+0x122], R35 ;  /* 0x0001222308004986 */ /* 0x0003e8000c101524 */
[----:B------:R1:W-:Y:S04]  /*c8e0*/  @P0 STG.E.U16 desc[UR36][R14.64+0x132], R37 ;  /* 0x000132250e000986 */ /* 0x0003e8000c101524 */
[----:B------:R1:W-:Y:S04]  /*c8f0*/  @P1 STG.E.U16 desc[UR36][R14.64+0x130], R36 ;  /* 0x000130240e001986 */ /* 0x0003e8000c101524 */
[----:B------:R1:W-:Y:S04]  /*c900*/  @P5 STG.E.U16 desc[UR36][R8.64+0x130], R38 ;  /* 0x0001302608005986 */ /* 0x0003e8000c101524 */
[----:B------:R1:W-:Y:S02]  /*c910*/  @P6 STG.E.U16 desc[UR36][R8.64+0x132], R39 ;  /* 0x0001322708006986 */ /* 0x0003e4000c101524 */
.L_x_349:
[----:B------:R-:W-:Y:S05]  /*c920*/  BSYNC B0 ;  /* 0x0000000000007941 */ /* 0x000fea0003800000 */
.L_x_33:
[----:B------:R-:W-:Y:S01]  /*c930*/  ULDC UR4, c[0x0][0xc] ;  /* 0x0000030000047ab9 */ /* 0x000fe20000000800 */
[----:B------:R-:W-:Y:S01]  /*c940*/  ULDC UR5, c[0x0][0x10] ;  /* 0x0000040000057ab9 */ /* 0x000fe20000000800 */
[----:B------:R-:W2:Y:S01]  /*c950*/  LDC R3, c[0x0][0x14] ;  /* 0x00000500ff037b82 */ /* 0x000ea20000000800 */
[----:B------:R-:W-:Y:S01]  /*c960*/  UIMAD.WIDE.U32 UR4, UR4, UR5, URZ ;  /* 0x00000005040472a5 */ /* 0x000fe2000f8e003f */
[----:B01----:R-:W-:Y:S02]  /*c970*/  IMAD.MOV.U32 R4, RZ, RZ, R23 ;  /* 0x000000ffff047224 */ /* 0x003fe400078e0017 */
[----:B------:R-:W-:Y:S02]  /*c980*/  IMAD.MOV.U32 R5, RZ, RZ, R22 ;  /* 0x000000ffff057224 */ /* 0x000fe400078e0016 */
[----:B------:R-:W-:Y:S02]  /*c990*/  IMAD.MOV.U32 R19, RZ, RZ, -0x1 ;  /* 0xffffffffff137424 */ /* 0x000fe400078e00ff */
[----:B--2---:R-:W-:-:S04]  /*c9a0*/  IMAD.WIDE.U32 R4, R3, UR4, R4 ;  /* 0x0000000403047c25 */ /* 0x004fc8000f8e0004 */
[----:B------:R-:W-:Y:S01]  /*c9b0*/  IMAD R3, R3, UR5, RZ ;  /* 0x0000000503037c24 */ /* 0x000fe2000f8e02ff */
[----:B------:R-:W-:Y:S01]  /*c9c0*/  ULDC.64 UR4, c[0x0][0x650] ;  /* 0x0001940000047ab9 */ /* 0x000fe20000000a00 */
[----:B------:R-:W-:Y:S01]  /*c9d0*/  IMAD.MOV.U32 R23, RZ, RZ, R4 ;  /* 0x000000ffff177224 */ /* 0x000fe200078e0004 */
[----:B------:R-:W-:Y:S01]  /*c9e0*/  ISETP.GE.U32.AND P0, PT, R4, UR4, PT ;  /* 0x0000000404007c0c */ /* 0x000fe2000bf06070 */
[----:B------:R-:W-:Y:S02]  /*c9f0*/  IMAD.MOV.U32 R4, RZ, RZ, -0x1 ;  /* 0xffffffffff047424 */ /* 0x000fe400078e00ff */
[--C-:B------:R-:W-:Y:S01]  /*ca00*/  IMAD.IADD R22, R5, 0x1, R3.reuse ;  /* 0x0000000105167824 */ /* 0x100fe200078e0203 */
[----:B------:R-:W-:Y:S02]  /*ca10*/  PRMT R3, RZ, 0x7610, R3 ;  /* 0x00007610ff037816 */ /* 0x000fe40000000003 */
[----:B------:R0:W-:Y:S02]  /*ca20*/  STL [R1+0x4], R4 ;  /* 0x0000040401007387 */ /* 0x0001e40000100800 */
[----:B------:R-:W-:-:S13]  /*ca30*/  ISETP.GE.U32.AND.EX P0, PT, R22, UR5, PT, P0 ;  /* 0x0000000516007c0c */ /* 0x000fda000bf06100 */
[----:B0-----:R-:W-:Y:S05]  /*ca40*/  @P0 BRA `(.L_x_350) ;  /* 0x0000000400740947 */ /* 0x001fea0003800000 */
[----:B------:R-:W0:Y:S01]  /*ca50*/  S2R R20, SR_CTAID.X ;  /* 0x0000000000147919 */ /* 0x000e220000002500 */
[----:B---3--:R-:W1:Y:S01]  /*ca60*/  LDC.64 R10, c[0x0][0x628] ;  /* 0x00018a00ff0a7b82 */ /* 0x008e620000000a00 */
[----:B------:R-:W-:Y:S01]  /*ca70*/  ULDC UR4, c[0x0][0x150] ;  /* 0x0000540000047ab9 */ /* 0x000fe20000000800 */
[----:B------:R-:W-:Y:S01]  /*ca80*/  IMAD.MOV.U32 R8, RZ, RZ, R23 ;  /* 0x000000ffff087224 */ /* 0x000fe200078e0017 */
[----:B------:R-:W2:Y:S01]  /*ca90*/  S2R R24, SR_CTAID.Y ;  /* 0x0000000000187919 */ /* 0x000ea20000002600 */
[----:B------:R-:W-:-:S04]  /*caa0*/  IMAD.MOV.U32 R9, RZ, RZ, R22 ;  /* 0x000000ffff097224 */ /* 0x000fc800078e0016 */
[----:B------:R-:W3:Y:S08]  /*cab0*/  LDC R25, c[0x0][0x144] ;  /* 0x00005100ff197b82 */ /* 0x000ef00000000800 */
[----:B------:R-:W2:Y:S08]  /*cac0*/  LDC R12, c[0x0][0x630] ;  /* 0x00018c00ff0c7b82 */ /* 0x000eb00000000800 */
[----:B------:R-:W2:Y:S01]  /*cad0*/  LDC.64 R14, c[0x0][0x620] ;  /* 0x00018800ff0e7b82 */ /* 0x000ea20000000a00 */
[----:B-1----:R-:W-:-:S04]  /*cae0*/  ISETP.NE.U32.AND P0, PT, R10, RZ, PT ;  /* 0x000000ff0a00720c */ /* 0x002fc80003f05070 */
[----:B------:R-:W-:Y:S02]  /*caf0*/  ISETP.NE.AND.EX P0, PT, R11, RZ, PT, P0 ;  /* 0x000000ff0b00720c */ /* 0x000fe40003f05300 */
[----:B0-----:R-:W-:-:S05]  /*cb00*/  I2FP.F32.U32 R0, R20 ;  /* 0x0000001400007245 */ /* 0x001fca0000201000 */
[----:B------:R-:W-:-:S04]  /*cb10*/  FMUL R0, R0, UR4 ;  /* 0x0000000400007c20 */ /* 0x000fc80008400000 */
[----:B------:R0:W1:Y:S02]  /*cb20*/  F2I.U32.TRUNC.NTZ R21, R0 ;  /* 0x0000000000157305 */ /* 0x000064000020f000 */
[----:B---3--:R-:W-:Y:S05]  /*cb30*/  @!P0 BRA `(.L_x_351) ;  /* 0x0000000000288947 */ /* 0x008fea0003800000 */
[----:B0-----:R-:W0:Y:S02]  /*cb40*/  LDC R0, c[0x0][0x634] ;  /* 0x00018d00ff007b82 */ /* 0x001e240000000800 */
        /* <DEDUP_REMOVED lines=9> */
.L_x_351:
[-CC-:B--2---:R-:W-:Y:S01]  /*cbe0*/  SHF.R.U64 R19, R8, R12.reuse, R9.reuse ;  /* 0x0000000c08137219 */ /* 0x184fe20000001209 */
[----:B------:R-:W2:Y:S01]  /*cbf0*/  LDC.64 R28, c[0x0][0x640] ;  /* 0x00019000ff1c7b82 */ /* 0x000ea20000000a00 */
[----:B0-----:R-:W-:Y:S01]  /*cc00*/  SHF.R.U32.HI R0, RZ, R12, R9 ;  /* 0x0000000cff007219 */ /* 0x001fe20000011609 */
[----:B------:R-:W-:Y:S01]  /*cc10*/  IMAD.MOV.U32 R4, RZ, RZ, R23 ;  /* 0x000000ffff047224 */ /* 0x000fe200078e0017 */
[----:B------:R-:W-:Y:S01]  /*cc20*/  IADD3 R3, P0, RZ, -R19, RZ ;  /* 0x80000013ff037210 */ /* 0x000fe20007f1e0ff */
[----:B-1----:R-:W-:Y:S01]  /*cc30*/  IMAD.MOV R21, RZ, RZ, -R21 ;  /* 0x000000ffff157224 */ /* 0x002fe200078e0a15 */
[----:B------:R-:W-:Y:S01]  /*cc40*/  ULDC UR4, c[0x0][0x154] ;  /* 0x0000550000047ab9 */ /* 0x000fe20000000800 */
[----:B------:R-:W-:Y:S02]  /*cc50*/  IMAD.MOV.U32 R7, RZ, RZ, 0x1 ;  /* 0x00000001ff077424 */ /* 0x000fe400078e00ff */
[----:B------:R-:W0:Y:S01]  /*cc60*/  LDC R6, c[0x0][0x618] ;  /* 0x00018600ff067b82 */ /* 0x000e220000000800 */
[----:B------:R-:W-:-:S02]  /*cc70*/  IMAD.X R5, RZ, RZ, ~R0, P0 ;  /* 0x000000ffff057224 */ /* 0x000fc400000e0e00 */
[----:B------:R-:W-:Y:S02]  /*cc80*/  IMAD R21, R25, R21, R20 ;  /* 0x0000001519157224 */ /* 0x000fe400078e0214 */
[-C--:B------:R-:W-:Y:S02]  /*cc90*/  IMAD R0, R5, R14.reuse, RZ ;  /* 0x0000000e05007224 */ /* 0x080fe400078e02ff */
[----:B------:R-:W-:Y:S01]  /*cca0*/  IMAD.MOV.U32 R5, RZ, RZ, R22 ;  /* 0x000000ffff057224 */ /* 0x000fe200078e0016 */
[----:B------:R-:W1:Y:S01]  /*ccb0*/  LDC R8, c[0x0][0x608] ;  /* 0x00018200ff087b82 */ /* 0x000e620000000800 */
[----:B------:R-:W-:-:S04]  /*ccc0*/  IMAD.WIDE.U32 R4, R3, R14, R4 ;  /* 0x0000000e03047225 */ /* 0x000fc800078e0004 */
[----:B------:R-:W-:-:S03]  /*ccd0*/  IMAD R3, R3, R15, R0 ;  /* 0x0000000f03037224 */ /* 0x000fc600078e0200 */
[----:B------:R-:W3:Y:S01]  /*cce0*/  LDC R26, c[0x0][0x658] ;  /* 0x00019600ff1a7b82 */ /* 0x000ee20000000800 */
[----:B------:R-:W-:Y:S01]  /*ccf0*/  I2FP.F32.U32 R0, R24 ;  /* 0x0000001800007245 */ /* 0x000fe20000201000 */
[----:B------:R-:W-:Y:S01]  /*cd00*/  IMAD.IADD R3, R5, 0x1, R3 ;  /* 0x0000000105037824 */ /* 0x000fe200078e0203 */
[----:B--2---:R-:W-:Y:S01]  /*cd10*/  ISETP.NE.U32.AND P0, PT, R28, RZ, PT ;  /* 0x000000ff1c00720c */ /* 0x004fe20003f05070 */
[----:B------:R-:W-:Y:S02]  /*cd20*/  IMAD.MOV.U32 R5, RZ, RZ, -0x1 ;  /* 0xffffffffff057424 */ /* 0x000fe400078e00ff */
[----:B------:R-:W-:Y:S02]  /*cd30*/  FMUL R0, R0, UR4 ;  /* 0x0000000400007c20 */ /* 0x000fe40008400000 */
[----:B------:R-:W2:Y:S01]  /*cd40*/  LDC R15, c[0x0][0x148] ;  /* 0x00005200ff0f7b82 */ /* 0x000ea20000000800 */
[----:B0-----:R-:W-:Y:S01]  /*cd50*/  SHF.R.U64 R12, R4, R6, R3 ;  /* 0x00000006040c7219 */ /* 0x001fe20000001203 */
[----:B------:R0:W0:Y:S01]  /*cd60*/  F2I.U32.TRUNC.NTZ R13, R0 ;  /* 0x00000000000d7305 */ /* 0x000022000020f000 */
[----:B------:R-:W-:-:S02]  /*cd70*/  ISETP.NE.AND.EX P0, PT, R29, RZ, PT, P0 ;  /* 0x000000ff1d00720c */ /* 0x000fc40003f05300 */
[----:B------:R-:W-:-:S03]  /*cd80*/  SHF.R.U32.HI R3, RZ, R6, R3 ;  /* 0x00000006ff037219 */ /* 0x000fc60000011603 */
[----:B------:R-:W0:Y:S01]  /*cd90*/  LDC R20, c[0x0][0x600] ;  /* 0x00018000ff147b82 */ /* 0x000e220000000800 */
[-CC-:B-1----:R-:W-:Y:S02]  /*cda0*/  SHF.R.U64 R10, R12, R8.reuse, R3.reuse ;  /* 0x000000080c0a7219 */ /* 0x182fe40000001203 */
[----:B------:R-:W-:-:S05]  /*cdb0*/  SHF.R.U32.HI R3, RZ, R8, R3 ;  /* 0x00000008ff037219 */ /* 0x000fca0000011603 */
[----:B------:R-:W1:Y:S01]  /*cdc0*/  LDC R27, c[0x0][0x648] ;  /* 0x00019200ff1b7b82 */ /* 0x000e620000000800 */
[-C--:B---3--:R-:W-:Y:S02]  /*cdd0*/  SHF.L.U32 R4, R5, R26.reuse, RZ ;  /* 0x0000001a05047219 */ /* 0x088fe400000006ff */
[-CC-:B------:R-:W-:Y:S02]  /*cde0*/  SHF.R.U64 R14, R10, R26.reuse, R3.reuse ;  /* 0x0000001a0a0e7219 */ /* 0x180fe40000001203 */
[----:B------:R-:W-:Y:S02]  /*cdf0*/  SHF.R.U32.HI R5, RZ, R26, R3 ;  /* 0x0000001aff057219 */ /* 0x000fe40000011603 */
[----:B------:R-:W-:Y:S01]  /*ce00*/  LOP3.LUT R25, RZ, R4, RZ, 0x33, !PT ;  /* 0x00000004ff197212 */ /* 0x000fe200078e33ff */
[----:B------:R-:W3:Y:S01]  /*ce10*/  LDC R30, c[0x0][0x638] ;  /* 0x00018e00ff1e7b82 */ /* 0x000ee20000000800 */
[----:B------:R-:W-:Y:S01]  /*ce20*/  SHF.L.U32 R26, R7, R26, RZ ;  /* 0x0000001a071a7219 */ /* 0x000fe200000006ff */
[----:B------:R-:W-:-:S06]  /*ce30*/  IMAD.MOV.U32 R4, RZ, RZ, R14 ;  /* 0x000000ffff047224 */ /* 0x000fcc00078e000e */
[----:B------:R-:W0:Y:S01]  /*ce40*/  LDC R31, c[0x0][0x610] ;  /* 0x00018400ff1f7b82 */ /* 0x000e220000000800 */
        /* <DEDUP_REMOVED lines=11> */
.L_x_352:
[----:B------:R-:W4:Y:S01]  /*cf00*/  LDC R3, c[0x0][0x65c] ;  /* 0x00019700ff037b82 */ /* 0x000f220000000800 */
[----:B01----:R-:W-:Y:S01]  /*cf10*/  SHF.R.U64 R0, R4, R27, R5 ;  /* 0x0000001b04007219 */ /* 0x003fe20000001205 */
[----:B------:R-:W-:Y:S01]  /*cf20*/  VIADD R7, R20, 0xffffffff ;  /* 0xffffffff14077836 */ /* 0x000fe20000000000 */
[----:B------:R-:W-:Y:S01]  /*cf30*/  LOP3.LUT R5, R10, R25, RZ, 0xc0, !PT ;  /* 0x000000190a057212 */ /* 0x000fe200078ec0ff */
[----:B------:R-:W-:Y:S02]  /*cf40*/  IMAD.MOV R13, RZ, RZ, -R13 ;  /* 0x000000ffff0d7224 */ /* 0x000fe400078e0a0d */
[----:B------:R-:W-:Y:S01]  /*cf50*/  IMAD.MOV.U32 R4, RZ, RZ, 0x1 ;  /* 0x00000001ff047424 */ /* 0x000fe200078e00ff */
[----:B------:R-:W-:Y:S02]  /*cf60*/  LOP3.LUT R12, R12, R7, RZ, 0xc0, !PT ;  /* 0x000000070c0c7212 */ /* 0x000fe400078ec0ff */
[----:B----4-:R-:W-:Y:S01]  /*cf70*/  ISETP.NE.AND P0, PT, R3, 0x1, PT ;  /* 0x000000010300780c */ /* 0x010fe20003f05270 */
[----:B------:R-:W-:-:S02]  /*cf80*/  IMAD.MOV R3, RZ, RZ, -R0 ;  /* 0x000000ffff037224 */ /* 0x000fc400078e0a00 */
[----:B------:R-:W-:Y:S02]  /*cf90*/  IMAD R0, R26, R0, R5 ;  /* 0x000000001a007224 */ /* 0x000fe400078e0205 */
[----:B---3--:R-:W-:-:S04]  /*cfa0*/  IMAD R3, R3, R30, R14 ;  /* 0x0000001e03037224 */ /* 0x008fc800078e020e */
[----:B------:R-:W-:Y:S01]  /*cfb0*/  IMAD R5, R3, R20, R12 ;  /* 0x0000001403057224 */ /* 0x000fe200078e020c */
[----:B------:R-:W-:-:S03]  /*cfc0*/  PRMT R3, R4, 0x7610, R3 ;  /* 0x0000761004037816 */ /* 0x000fc60000000003 */
[----:B--2---:R-:W-:-:S04]  /*cfd0*/  @P0 IMAD R21, R15, R13, R24 ;  /* 0x0000000d0f150224 */ /* 0x004fc800078e0218 */
[----:B------:R-:W-:-:S05]  /*cfe0*/  IMAD R0, R0, R31, R21 ;  /* 0x0000001f00007224 */ /* 0x000fca00078e0215 */
[----:B------:R-:W-:Y:S02]  /*cff0*/  SEL R4, R5, R0, !P0 ;  /* 0x0000000005047207 */ /* 0x000fe40004000000 */
[----:B------:R-:W-:-:S03]  /*d000*/  SEL R0, R0, R5, !P0 ;  /* 0x0000000500007207 */ /* 0x000fc60004000000 */
[----:B------:R0:W-:Y:S04]  /*d010*/  STL [R1+0x4], R4 ;  /* 0x0000040401007387 */ /* 0x0001e80000100800 */
.L_x_350:
[----:B------:R2:W-:Y:S01]  /*d020*/  STL [R1], R0 ;  /* 0x0000000001007387 */ /* 0x0005e20000100800 */
[----:B------:R-:W-:-:S13]  /*d030*/  LOP3.LUT P0, RZ, R3, 0xff, RZ, 0xc0, !PT ;  /* 0x000000ff03ff7812 */ /* 0x000fda000780c0ff */
[----:B--2---:R-:W-:Y:S05]  /*d040*/  @P0 BRA `(.L_x_353) ;  /* 0xffffff4000cc0947 */ /* 0x004fea000383ffff */
[----:B------:R-:W-:Y:S05]  /*d050*/  EXIT ;  /* 0x000000000000794d */ /* 0x000fea0003800000 */
.L_x_8:
[----:B0-----:R-:W-:Y:S01]  /*d060*/  ULDC.64 UR4, c[0x0][0x650] ;  /* 0x0001940000047ab9 */ /* 0x001fe20000000a00 */
[----:B------:R-:W-:Y:S01]  /*d070*/  PRMT R2, RZ, 0x7610, R2 ;  /* 0x00007610ff027816 */ /* 0x000fe20000000002 */
[----:B------:R-:W-:Y:S01]  /*d080*/  IMAD.MOV.U32 R12, RZ, RZ, -0x1 ;  /* 0xffffffffff0c7424 */ /* 0x000fe200078e00ff */
[----:B------:R-:W-:Y:S01]  /*d090*/  ISETP.GE.U32.AND P0, PT, R23, UR4, PT ;  /* 0x0000000417007c0c */ /* 0x000fe2000bf06070 */
[----:B------:R-:W-:Y:S02]  /*d0a0*/  IMAD.MOV.U32 R17, RZ, RZ, -0x1 ;  /* 0xffffffffff117424 */ /* 0x000fe400078e00ff */
[----:B------:R-:W-:Y:S01]  /*d0b0*/  IMAD.MOV.U32 R13, RZ, RZ, -0x1 ;  /* 0xffffffffff0d7424 */ /* 0x000fe200078e00ff */
[----:B------:R-:W-:-:S13]  /*d0c0*/  ISETP.GE.U32.AND.EX P0, PT, R22, UR5, PT, P0 ;  /* 0x0000000516007c0c */ /* 0x000fda000bf06100 */
[----:B------:R-:W-:Y:S05]  /*d0d0*/  @P0 BRA `(.L_x_354) ;  /* 0x0000000400380947 */ /* 0x000fea0003800000 */
        /* <DEDUP_REMOVED lines=18> */
.L_x_355:
[----:B------:R-:W0:Y:S01]  /*d200*/  LDC.64 R26, c[0x0][0x640] ;  /* 0x00019000ff1a7b82 */ /* 0x000e220000000a00 */
[-C--:B------:R-:W-:Y:S01]  /*d210*/  SHF.R.U64 R16, R12, R6.reuse, R13 ;  /* 0x000000060c107219 */ /* 0x080fe2000000120d */
[----:B------:R-:W-:Y:S01]  /*d220*/  IMAD.MOV.U32 R8, RZ, RZ, R23 ;  /* 0x000000ffff087224 */ /* 0x000fe200078e0017 */
[----:B------:R-:W-:Y:S01]  /*d230*/  SHF.R.U32.HI R2, RZ, R6, R13 ;  /* 0x00000006ff027219 */ /* 0x000fe2000001160d */
[----:B------:R-:W-:Y:S01]  /*d240*/  IMAD.MOV.U32 R28, RZ, RZ, 0x1 ;  /* 0x00000001ff1c7424 */ /* 0x000fe200078e00ff */
        /* <DEDUP_REMOVED lines=9> */
[----:B0-----:R-:W-:-:S03]  /*d2e0*/  ISETP.NE.U32.AND P0, PT, R26, RZ, PT ;  /* 0x000000ff1a00720c */ /* 0x001fc60003f05070 */
[----:B------:R-:W-:Y:S01]  /*d2f0*/  IMAD.IADD R9, R9, 0x1, R11 ;  /* 0x0000000109097824 */ /* 0x000fe200078e020b */
[----:B------:R-:W-:Y:S02]  /*d300*/  ISETP.NE.AND.EX P0, PT, R27, RZ, PT, P0 ;  /* 0x000000ff1b00720c */ /* 0x000fe40003f05300 */
[----:B------:R-:W0:Y:S02]  /*d310*/  LDC R20, c[0x0][0x600] ;  /* 0x00018000ff147b82 */ /* 0x000e240000000800 */
[-CC-:B-1----:R-:W-:Y:S01]  /*d320*/  SHF.R.U64 R6, R8, R10.reuse, R9.reuse ;  /* 0x0000000a08067219 */ /* 0x182fe20000001209 */
[----:B------:R-:W-:Y:S01]  /*d330*/  IMAD.MOV.U32 R8, RZ, RZ, -0x1 ;  /* 0xffffffffff087424 */ /* 0x000fe200078e00ff */
[----:B------:R-:W-:-:S04]  /*d340*/  SHF.R.U32.HI R9, RZ, R10, R9 ;  /* 0x0000000aff097219 */ /* 0x000fc80000011609 */
[----:B------:R-:W1:Y:S01]  /*d350*/  LDC R21, c[0x0][0x648] ;  /* 0x00019200ff157b82 */ /* 0x000e620000000800 */
[-CC-:B--2---:R-:W-:Y:S02]  /*d360*/  SHF.R.U64 R17, R6, R12.reuse, R9.reuse ;  /* 0x0000000c06117219 */ /* 0x184fe40000001209 */
[----:B------:R-:W-:-:S05]  /*d370*/  SHF.R.U32.HI R2, RZ, R12, R9 ;  /* 0x0000000cff027219 */ /* 0x000fca0000011609 */
[----:B------:R-:W2:Y:S01]  /*d380*/  LDC R24, c[0x0][0x638] ;  /* 0x00018e00ff187b82 */ /* 0x000ea20000000800 */
[-C--:B---3--:R-:W-:Y:S02]  /*d390*/  SHF.L.U32 R8, R8, R25.reuse, RZ ;  /* 0x0000001908087219 */ /* 0x088fe400000006ff */
[-CC-:B------:R-:W-:Y:S02]  /*d3a0*/  SHF.R.U64 R19, R17, R25.reuse, R2.reuse ;  /* 0x0000001911137219 */ /* 0x180fe40000001202 */
[----:B------:R-:W-:Y:S02]  /*d3b0*/  LOP3.LUT R30, RZ, R8, RZ, 0x33, !PT ;  /* 0x00000008ff1e7212 */ /* 0x000fe400078e33ff */
[----:B------:R-:W-:Y:S01]  /*d3c0*/  SHF.R.U32.HI R9, RZ, R25, R2 ;  /* 0x00000019ff097219 */ /* 0x000fe20000011602 */
[----:B------:R-:W3:Y:S01]  /*d3d0*/  LDC R29, c[0x0][0x610] ;  /* 0x00018400ff1d7b82 */ /* 0x000ee20000000800 */
[----:B------:R-:W-:Y:S01]  /*d3e0*/  IMAD.MOV.U32 R8, RZ, RZ, R19 ;  /* 0x000000ffff087224 */ /* 0x000fe200078e0013 */
[----:B------:R-:W-:Y:S06]  /*d3f0*/  @!P0 BRA `(.L_x_356) ;  /* 0x0000000000288947 */ /* 0x000fec0003800000 */
        /* <DEDUP_REMOVED lines=10> */
.L_x_356:
[----:B------:R-:W4:Y:S01]  /*d4a0*/  LDC R2, c[0x0][0x65c] ;  /* 0x00019700ff027b82 */ /* 0x000f220000000800 */
[----:B-1----:R-:W-:Y:S01]  /*d4b0*/  SHF.R.U64 R5, R8, R21, R9 ;  /* 0x0000001508057219 */ /* 0x002fe20000001209 */
[----:B0-----:R-:W-:Y:S01]  /*d4c0*/  VIADD R9, R20, 0xffffffff ;  /* 0xffffffff14097836 */ /* 0x001fe20000000000 */
[----:B------:R-:W-:Y:S01]  /*d4d0*/  SHF.L.U32 R28, R28, R25, RZ ;  /* 0x000000191c1c7219 */ /* 0x000fe200000006ff */
[----:B------:R-:W-:Y:S02]  /*d4e0*/  IMAD.MOV.U32 R13, RZ, RZ, R16 ;  /* 0x000000ffff0d7224 */ /* 0x000fe400078e0010 */
[----:B------:R-:W-:Y:S01]  /*d4f0*/  IMAD.MOV R8, RZ, RZ, -R5 ;  /* 0x000000ffff087224 */ /* 0x000fe200078e0a05 */
[----:B----4-:R-:W-:Y:S02]  /*d500*/  ISETP.NE.AND P0, PT, R2, 0x1, PT ;  /* 0x000000010200780c */ /* 0x010fe40003f05270 */
[----:B------:R-:W-:-:S11]  /*d510*/  LOP3.LUT R2, R17, R30, RZ, 0xc0, !PT ;  /* 0x0000001e11027212 */ /* 0x000fd600078ec0ff */
[----:B------:R-:W-:Y:S02]  /*d520*/  @P0 IMAD R3, R7, R14, R4 ;  /* 0x0000000e07030224 */ /* 0x000fe400078e0204 */
[----:B------:R-:W-:Y:S01]  /*d530*/  IMAD R4, R28, R5, R2 ;  /* 0x000000051c047224 */ /* 0x000fe200078e0202 */
[----:B------:R-:W-:Y:S01]  /*d540*/  LOP3.LUT R5, R6, R9, RZ, 0xc0, !PT ;  /* 0x0000000906057212 */ /* 0x000fe200078ec0ff */
[----:B--2---:R-:W-:Y:S02]  /*d550*/  IMAD R2, R8, R24, R19 ;  /* 0x0000001808027224 */ /* 0x004fe400078e0213 */
[----:B---3--:R-:W-:Y:S02]  /*d560*/  IMAD R3, R4, R29, R3 ;  /* 0x0000001d04037224 */ /* 0x008fe400078e0203 */
[----:B------:R-:W-:Y:S02]  /*d570*/  IMAD R12, R2, R20, R5 ;  /* 0x00000014020c7224 */ /* 0x000fe400078e0205 */
[----:B------:R-:W-:-:S03]  /*d580*/  IMAD.MOV.U32 R4, RZ, RZ, 0x1 ;  /* 0x00000001ff047424 */ /* 0x000fc600078e00ff */
[----:B------:R-:W-:Y:S02]  /*d590*/  SEL R17, R12, R3, !P0 ;  /* 0x000000030c117207 */ /* 0x000fe40004000000 */
[----:B------:R-:W-:Y:S02]  /*d5a0*/  PRMT R2, R4, 0x7610, R2 ;  /* 0x0000761004027816 */ /* 0x000fe40000000002 */
[----:B------:R-:W-:-:S07]  /*d5b0*/  SEL R12, R3, R12, !P0 ;  /* 0x0000000c030c7207 */ /* 0x000fce0004000000 */
.L_x_354:
[----:B------:R-:W-:-:S08]  /*d5c0*/  NOP ;  /* 0x0000000000007918 */ /* 0x000fd00000000000 */
[----:B------:R-:W0:-:S00]  /*d5d0*/  USETMAXREG.DEALLOC.CTAPOOL 0x28 ;  /* 0x00000028000079c8 */ /* 0x000e0000080e0500 */
[----:B0-----:R-:W-:-:S13]  /*d5e0*/  ISETP.NE.AND P0, PT, R0, RZ, PT ;  /* 0x000000ff0000720c */ /* 0x001fda0003f05270 */
[----:B------:R-:W-:Y:S05]  /*d5f0*/  @P0 EXIT ;  /* 0x000000000000094d */ /* 0x000fea0003800000 */
[----:B------:R-:W-:Y:S01]  /*d600*/  LOP3.LUT P0, RZ, R2, 0xff, RZ, 0xc0, !PT ;  /* 0x000000ff02ff7812 */ /* 0x000fe2000780c0ff */
[----:B------:R-:W-:Y:S02]  /*d610*/  IMAD.MOV.U32 R0, RZ, RZ, 0x1 ;  /* 0x00000001ff007424 */ /* 0x000fe400078e00ff */
[----:B------:R-:W-:-:S10]  /*d620*/  IMAD.MOV.U32 R10, RZ, RZ, RZ ;  /* 0x000000ffff0a7224 */ /* 0x000fd400078e00ff */
[----:B------:R-:W-:Y:S05]  /*d630*/  @!P0 BRA `(.L_x_357) ;  /* 0x0000000c00488947 */ /* 0x000fea0003800000 */
[----:B------:R-:W0:Y:S01]  /*d640*/  LDC R0, c[0x0][0x28c] ;  /* 0x0000a300ff007b82 */ /* 0x000e220000000800 */
[----:B------:R-:W1:Y:S01]  /*d650*/  S2R R8, SR_CgaCtaId ;  /* 0x0000000000087919 */ /* 0x000e620000008800 */
[----:B------:R-:W-:Y:S01]  /*d660*/  ULDC UR5, c[0x0][0x600] ;  /* 0x0001800000057ab9 */ /* 0x000fe20000000800 */
[----:B------:R-:W-:Y:S01]  /*d670*/  ULDC UR4, c[0x0][0xc] ;  /* 0x0000030000047ab9 */ /* 0x000fe20000000800 */
[----:B------:R-:W-:Y:S01]  /*d680*/  UIADD3 UR16, UR5, -0x1, URZ ;  /* 0xffffffff05107890 */ /* 0x000fe2000fffe03f */
[----:B------:R-:W-:Y:S01]  /*d690*/  BSSY B0, `(.L_x_357) ;  /* 0x00000cc000007945 */ /* 0x000fe20003800000 */
[----:B------:R-:W-:Y:S01]  /*d6a0*/  ULDC UR6, c[0x0][0x658] ;  /* 0x0001960000067ab9 */ /* 0x000fe20000000800 */
[----:B------:R-:W-:Y:S01]  /*d6b0*/  ULDC UR5, c[0x0][0x10] ;  /* 0x0000040000057ab9 */ /* 0x000fe20000000800 */
[----:B------:R-:W-:Y:S01]  /*d6c0*/  UMOV UR7, 0xffffffff ;  /* 0xffffffff00077882 */ /* 0x000fe20000000000 */
[----:B------:R-:W-:Y:S01]  /*d6d0*/  UMOV UR8, 0x1 ;  /* 0x0000000100087882 */ /* 0x000fe20000000000 */
[----:B------:R-:W-:Y:S01]  /*d6e0*/  UIMAD.WIDE.U32 UR4, UR4, UR5, URZ ;  /* 0x00000005040472a5 */ /* 0x000fe2000f8e003f */
[----:B------:R-:W-:Y:S01]  /*d6f0*/  IMAD.MOV.U32 R11, RZ, RZ, 0x1 ;  /* 0x00000001ff0b7424 */ /* 0x000fe200078e00ff */
[----:B------:R-:W-:Y:S01]  /*d700*/  USHF.L.U32 UR7, UR7, UR6, URZ ;  /* 0x0000000607077299 */ /* 0x000fe2000800063f */
[----:B------:R-:W-:Y:S01]  /*d710*/  LOP3.LUT R6, R18, 0x2, RZ, 0xfc, !PT ;  /* 0x0000000212067812 */ /* 0x000fe200078efcff */
[----:B------:R-:W-:Y:S01]  /*d720*/  USHF.L.U32 UR18, UR8, UR6, URZ ;  /* 0x0000000608127299 */ /* 0x000fe2000800063f */
[----:B------:R-:W-:Y:S01]  /*d730*/  IMAD.MOV.U32 R10, RZ, RZ, RZ ;  /* 0x000000ffff0a7224 */ /* 0x000fe200078e00ff */
[----:B------:R-:W-:Y:S01]  /*d740*/  ULOP3.LUT UR17, URZ, UR7, URZ, 0x33, !UPT ;  /* 0x000000073f117292 */ /* 0x000fe2000f8e333f */
[----:B------:R-:W-:Y:S01]  /*d750*/  ULDC UR6, c[0x0][0x14] ;  /* 0x0000050000067ab9 */ /* 0x000fe20000000800 */
[----:B------:R-:W-:Y:S01]  /*d760*/  ULDC.64 UR22, c[0x0][0x198] ;  /* 0x0000660000167ab9 */ /* 0x000fe20000000a00 */
[----:B------:R-:W-:-:S02]  /*d770*/  UIMAD.WIDE.U32 UR20, UR4, UR6, URZ ;  /* 0x00000006041472a5 */ /* 0x000fc4000f8e003f */
[----:B------:R-:W-:Y:S01]  /*d780*/  UIMAD UR13, UR5, UR6, URZ ;  /* 0x00000006050d72a4 */ /* 0x000fe2000f8e023f */
[----:B0-----:R-:W-:-:S03]  /*d790*/  VIADD R0, R0, 0x1f ;  /* 0x0000001f00007836 */ /* 0x001fc60000000000 */
[----:B------:R-:W-:Y:S02]  /*d7a0*/  UIADD3 UR13, UR21, UR13, URZ ;  /* 0x0000000d150d7290 */ /* 0x000fe4000fffe03f */
[----:B------:R-:W-:-:S04]  /*d7b0*/  SHF.R.S32.HI R3, RZ, 0x1f, R0 ;  /* 0x0000001fff037819 */ /* 0x000fc80000011400 */
[----:B------:R-:W-:Y:S01]  /*d7c0*/  LEA.HI R3, R3, R0, RZ, 0x5 ;  /* 0x0000000003037211 */ /* 0x000fe200078f28ff */
[----:B------:R-:W-:Y:S01]  /*d7d0*/  IMAD.MOV.U32 R0, RZ, RZ, 0x1 ;  /* 0x00000001ff007424 */ /* 0x000fe200078e00ff */
[----:B-1----:R-:W-:Y:S02]  /*d7e0*/  LOP3.LUT R8, R8, 0x1, RZ, 0xc0, !PT ;  /* 0x0000000108087812 */ /* 0x002fe400078ec0ff */
[----:B------:R-:W-:-:S05]  /*d7f0*/  SHF.R.S32.HI R7, RZ, 0x5, R3 ;  /* 0x00000005ff077819 */ /* 0x000fca0000011403 */
[----:B------:R-:W-:-:S07]  /*d800*/  VIADD R9, R7, 0x1 ;  /* 0x0000000107097836 */ /* 0x000fce0000000000 */
.L_x_368:
[----:B------:R-:W-:-:S03]  /*d810*/  UMOV UR4, 0xffffffff ;  /* 0xffffffff00047882 */ /* 0x000fc60000000000 */
[----:B------:R-:W-:Y:S05]  /*d820*/  BRA.DIV UR4, `(.L_x_358) ;  /* 0x0000001204907947 */ /* 0x000fea000b800000 */
[----:B------:R-:W-:-:S13]  /*d830*/  ELECT P6, URZ, PT ;  /* 0x00000000003f782f */ /* 0x000fda00038c0000 */
.L_x_385:
[----:B------:R-:W0:Y:S01]  /*d840*/  LDC R2, c[0x0][0x28c] ;  /* 0x0000a300ff027b82 */ /* 0x000e220000000800 */
[----:B------:R-:W-:Y:S01]  /*d850*/  BSSY B1, `(.L_x_359) ;  /* 0x000003b000017945 */ /* 0x000fe20003800000 */
[----:B0-----:R-:W-:-:S13]  /*d860*/  ISETP.LT.OR P6, PT, R2, 0x1, !P6 ;  /* 0x000000010200780c */ /* 0x001fda00077c1670 */
[----:B------:R-:W-:Y:S05]  /*d870*/  @P6 BRA `(.L_x_360) ;  /* 0x0000000000e06947 */ /* 0x000fea0003800000 */
[----:B------:R-:W-:Y:S02]  /*d880*/  IMAD R17, R17, 0x2, R8 ;  /* 0x0000000211117824 */ /* 0x000fe400078e0208 */
[----:B------:R-:W-:Y:S02]  /*d890*/  IMAD R14, R12, 0xc0, RZ ;  /* 0x000000c00c0e7824 */ /* 0x000fe400078e02ff */
[----:B------:R-:W-:Y:S02]  /*d8a0*/  IMAD.MOV.U32 R19, RZ, RZ, RZ ;  /* 0x000000ffff137224 */ /* 0x000fe400078e00ff */
[----:B------:R-:W-:Y:S02]  /*d8b0*/  IMAD.MOV.U32 R2, RZ, RZ, R9 ;  /* 0x000000ffff027224 */ /* 0x000fe400078e0009 */
[----:B------:R-:W-:Y:S02]  /*d8c0*/  IMAD.MOV.U32 R3, RZ, RZ, R0 ;  /* 0x000000ffff037224 */ /* 0x000fe400078e0000 */
[----:B------:R-:W-:-:S02]  /*d8d0*/  IMAD.MOV.U32 R5, RZ, RZ, R10 ;  /* 0x000000ffff057224 */ /* 0x000fc400078e000a */
[----:B------:R-:W-:-:S07]  /*d8e0*/  IMAD R17, R17, 0x50, RZ ;  /* 0x0000005011117824 */ /* 0x000fce00078e02ff */
.L_x_363:
[----:B------:R-:W0:Y:S01]  /*d8f0*/  S2R R15, SR_CgaCtaId ;  /* 0x00000000000f7919 */ /* 0x000e220000008800 */
[----:B------:R-:W-:Y:S01]  /*d900*/  MOV R4, 0x400 ;  /* 0x0000040000047802 */ /* 0x000fe20000000f00 */
[----:B------:R-:W1:Y:S03]  /*d910*/  S2R R12, SR_TID.X ;  /* 0x00000000000c7919 */ /* 0x000e660000002100 */
[----:B0-----:R-:W-:Y:S02]  /*d920*/  LEA R16, R15, R4, 0x18 ;  /* 0x000000040f107211 */ /* 0x001fe400078ec0ff */
[----:B------:R-:W-:Y:S02]  /*d930*/  SHF.L.U32 R4, R3, 0x1f, RZ ;  /* 0x0000001f03047819 */ /* 0x000fe400000006ff */
[----:B-1----:R-:W-:Y:S01]  /*d940*/  LOP3.LUT P1, RZ, R12, 0x7f, RZ, 0xc0, !PT ;  /* 0x0000007f0cff7812 */ /* 0x002fe2000782c0ff */
[----:B------:R-:W-:-:S04]  /*d950*/  IMAD R15, R5, 0x8, R16 ;  /* 0x00000008050f7824 */ /* 0x000fc800078e0210 */
[----:B------:R-:W0:Y:S08]  /*d960*/  SYNCS.PHASECHK.TRANS64.TRYWAIT P0, [R15+URZ+0x50], R4 ;  /* 0x000050040f0075a7 */ /* 0x000e30000800017f */
[----:B------:R-:W1:Y:S01]  /*d970*/  @!P1 LDC R12, c[0x0][0x500] ;  /* 0x00014000ff0c9b82 */ /* 0x000e620000000800 */
[----:B0-----:R-:W-:Y:S05]  /*d980*/  @!P0 BRA `(.L_x_361) ;  /* 0x0000001000588947 */ /* 0x001fea0003800000 */
.L_x_386:
[----:B0-----:R-:W-:Y:S01]  /*d990*/  PRMT R4, R6, 0x9910, RZ ;  /* 0x0000991006047816 */ /* 0x001fe200000000ff */
[----:B-1----:R0:W-:Y:S03]  /*d9a0*/  @!P1 SYNCS.ARRIVE.TRANS64 RZ, [R15+URZ], R12 ;  /* 0x0000000c0fff99a7 */ /* 0x0021e6000800003f */
[----:B------:R-:W-:-:S13]  /*d9b0*/  ISETP.NE.AND P0, PT, R4, 0x2, PT ;  /* 0x000000020400780c */ /* 0x000fda0003f05270 */
[----:B0-----:R-:W-:Y:S05]  /*d9c0*/  @P0 BRA `(.L_x_362) ;  /* 0x0000000000040947 */ /* 0x001fea0003800000 */
[----:B------:R-:W-:Y:S01]  /*d9d0*/  BPT.TRAP 0x1 ;  /* 0x000000040000795c */ /* 0x000fe20000300000 */
.L_x_362:
[----:B------:R-:W-:Y:S01]  /*d9e0*/  IMAD R4, R5, 0x2, R8 ;  /* 0x0000000205047824 */ /* 0x000fe200078e0208 */
[----:B------:R-:W-:Y:S01]  /*d9f0*/  R2UR UR9, R15 ;  /* 0x000000000f0972ca */ /* 0x000fe200000e0000 */
[--C-:B------:R-:W-:Y:S01]  /*da00*/  IMAD R12, R5, 0x3000, R16.reuse ;  /* 0x00003000050c7824 */ /* 0x100fe200078e0210 */
[----:B------:R-:W-:Y:S01]  /*da10*/  UIADD3 UR4, UP0, UR22, 0xf0, URZ ;  /* 0x000000f016047890 */ /* 0x000fe2000ff1e03f */
[----:B------:R-:W-:Y:S01]  /*da20*/  IMAD R4, R4, 0xa00, RZ ;  /* 0x00000a0004047824 */ /* 0x000fe200078e02ff */
[----:B------:R-:W-:Y:S01]  /*da30*/  R2UR UR11, R14 ;  /* 0x000000000e0b72ca */ /* 0x000fe200000e0000 */
[----:B------:R-:W-:Y:S01]  /*da40*/  VIADD R2, R2, 0xffffffff ;  /* 0xffffffff02027836 */ /* 0x000fe20000000000 */
[----:B------:R-:W-:Y:S01]  /*da50*/  R2UR UR5, R12 ;  /* 0x000000000c0572ca */ /* 0x000fe200000e0000 */
[----:B------:R-:W-:Y:S01]  /*da60*/  IMAD R4, R4, 0x2, R16 ;  /* 0x0000000204047824 */ /* 0x000fe200078e0210 */
[----:B------:R-:W-:Y:S01]  /*da70*/  R2UR UR10, R19 ;  /* 0x00000000130a72ca */ /* 0x000fe200000e0000 */
[----:B------:R-:W-:Y:S01]  /*da80*/  UIADD3 UR24, UP1, UR22, 0x1f0, URZ ;  /* 0x000001f016187890 */ /* 0x000fe2000ff3e03f */
[----:B------:R-:W-:Y:S01]  /*da90*/  R2UR UR12, R13 ;  /* 0x000000000d0c72ca */ /* 0x000fe200000e0000 */
[----:B------:R-:W-:Y:S01]  /*daa0*/  VIADD R5, R5, 0x1 ;  /* 0x0000000105057836 */ /* 0x000fe20000000000 */
[----:B------:R-:W-:Y:S01]  /*dab0*/  R2UR UR8, R4 ;  /* 0x00000000040872ca */ /* 0x000fe200000e0000 */
[----:B------:R-:W-:Y:S01]  /*dac0*/  UIADD3.X UR25, URZ, UR23, URZ, UP1, !UPT ;  /* 0x000000173f197290 */ /* 0x000fe20008ffe43f */
[----:B------:R-:W-:Y:S01]  /*dad0*/  R2UR UR19, R17 ;  /* 0x00000000111372ca */ /* 0x000fe200000e0000 */
[----:B------:R-:W-:Y:S01]  /*dae0*/  UMOV UR6, 0x0 ;  /* 0x0000000000067882 */ /* 0x000fe20000000000 */
[----:B------:R-:W-:Y:S01]  /*daf0*/  ISETP.GT.AND P1, PT, R2, 0x1, PT ;  /* 0x000000010200780c */ /* 0x000fe20003f24270 */
[----:B------:R-:W-:Y:S01]  /*db00*/  UMOV UR7, 0x10000000 ;  /* 0x1000000000077882 */ /* 0x000fe20000000000 */
[----:B------:R-:W-:Y:S01]  /*db10*/  ISETP.NE.AND P0, PT, R5, 0xa, PT ;  /* 0x0000000a0500780c */ /* 0x000fe20003f05270 */
[----:B------:R-:W-:Y:S01]  /*db20*/  UIADD3 UR14, UR5, 0x180, URZ ;  /* 0x00000180050e7890 */ /* 0x000fe2000fffe03f */
[----:B------:R-:W-:Y:S01]  /*db30*/  VIADD R19, R19, 0x20 ;  /* 0x0000002013137836 */ /* 0x000fe20000000000 */
[----:B------:R-:W-:Y:S01]  /*db40*/  UIADD3.X UR5, URZ, UR23, URZ, UP0, !UPT ;  /* 0x000000173f057290 */ /* 0x000fe200087fe43f */
[----:B------:R-:W-:Y:S01]  /*db50*/  SEL R4, RZ, 0x1, P0 ;  /* 0x00000001ff047807 */ /* 0x000fe20000000000 */
[----:B------:R-:W-:Y:S01]  /*db60*/  UMOV UR26, 0x30000 ;  /* 0x00030000001a7882 */ /* 0x000fe20000000000 */
[----:B------:R-:W-:Y:S01]  /*db70*/  SEL R5, R5, RZ, P0 ;  /* 0x000000ff05057207 */ /* 0x000fe20000000000 */
[----:B------:R-:W-:Y:S01]  /*db80*/  UIADD3 UR15, UR8, 0x1e180, URZ ;  /* 0x0001e180080f7890 */ /* 0x000fe2000fffe03f */
[----:B------:R-:W-:-:S02]  /*db90*/  LOP3.LUT R3, R3, R4, RZ, 0x3c, !PT ;  /* 0x0000000403037212 */ /* 0x000fc400078e3cff */
[----:B------:R-:W-:Y:S02]  /*dba0*/  UMOV UR8, UR14 ;  /* 0x0000000e00087c82 */ /* 0x000fe40008000000 */
[----:B------:R0:W-:Y:S02]  /*dbb0*/  UTMALDG.3D [UR8], [UR4], desc[UR6] ;  /* 0x00000608040075b4 */ /* 0x0001e40008011000 */
[----:B0-----:R-:W-:Y:S01]  /*dbc0*/  UMOV UR8, UR15 ;  /* 0x0000000f00087c82 */ /* 0x001fe20008000000 */
[----:B------:R-:W-:Y:S02]  /*dbd0*/  UMOV UR11, UR19 ;  /* 0x00000013000b7c82 */ /* 0x000fe40008000000 */
[----:B------:R0:W-:Y:S02]  /*dbe0*/  UTMALDG.3D.MULTICAST [UR8], [UR24], UR26, desc[UR6] ;  /* 0x00000608180073b4 */ /* 0x0001e4000801181a */
[----:B0-----:R-:W-:Y:S05]  /*dbf0*/  @P1 BRA `(.L_x_363) ;  /* 0xfffffffc003c1947 */ /* 0x001fea000383ffff */
.L_x_360:
[----:B------:R-:W-:Y:S05]  /*dc00*/  BSYNC B1 ;  /* 0x0000000000017941 */ /* 0x000fea0003800000 */
.L_x_359:
[----:B------:R-:W-:Y:S01]  /*dc10*/  LOP3.LUT P1, RZ, R11, 0xff, RZ, 0xc0, !PT ;  /* 0x000000ff0bff7812 */ /* 0x000fe2000782c0ff */
[C---:B------:R-:W-:Y:S01]  /*dc20*/  IMAD.IADD R10, R7.reuse, 0x1, R10 ;  /* 0x00000001070a7824 */ /* 0x040fe200078e020a */
[----:B------:R-:W-:Y:S01]  /*dc30*/  ULDC.64 UR4, c[0x0][0x650] ;  /* 0x0001940000047ab9 */ /* 0x000fe20000000a00 */
[C---:B------:R-:W-:Y:S01]  /*dc40*/  ISETP.GE.U32.AND P2, PT, R7.reuse, 0xa, PT ;  /* 0x0000000a0700780c */ /* 0x040fe20003f46070 */
[----:B------:R-:W-:Y:S01]  /*dc50*/  BSSY B1, `(.L_x_364) ;  /* 0x000006d000017945 */ /* 0x000fe20003800000 */
[----:B------:R-:W-:Y:S01]  /*dc60*/  IMAD.MOV.U32 R12, RZ, RZ, -0x1 ;  /* 0xffffffffff0c7424 */ /* 0x000fe200078e00ff */
[----:B------:R-:W-:Y:S01]  /*dc70*/  ISETP.GT.U32.AND P0, PT, R10, 0x9, PT ;  /* 0x000000090a00780c */ /* 0x000fe20003f04070 */
[----:B------:R-:W-:Y:S01]  /*dc80*/  IMAD.MOV.U32 R17, RZ, RZ, -0x1 ;  /* 0xffffffffff117424 */ /* 0x000fe200078e00ff */
[----:B------:R-:W-:Y:S01]  /*dc90*/  PRMT R11, RZ, 0x7610, R11 ;  /* 0x00007610ff0b7816 */ /* 0x000fe2000000000b */
[----:B------:R-:W-:Y:S01]  /*dca0*/  IMAD.MOV.U32 R13, RZ, RZ, -0x1 ;  /* 0xffffffffff0d7424 */ /* 0x000fe200078e00ff */
[----:B------:R-:W-:-:S03]  /*dcb0*/  ISETP.LT.U32.AND P0, PT, R7, 0xa, P0 ;  /* 0x0000000a0700780c */ /* 0x000fc60000701070 */
[----:B------:R-:W0:Y:S01]  /*dcc0*/  @P1 S2R R3, SR_CgaCtaId ;  /* 0x0000000000031919 */ /* 0x000e220000008800 */
[----:B------:R-:W-:-:S04]  /*dcd0*/  @P1 MOV R2, 0x400 ;  /* 0x0000040000021802 */ /* 0x000fc80000000f00 */
[----:B0-----:R-:W-:Y:S01]  /*dce0*/  @P1 LEA R4, R3, R2, 0x18 ;  /* 0x0000000203041211 */ /* 0x001fe200078ec0ff */
[----:B------:R-:W-:-:S03]  /*dcf0*/  IMAD.WIDE.U32 R2, R10, -0x33333333, RZ ;  /* 0xcccccccd0a027825 */ /* 0x000fc600078e00ff */
[----:B------:R0:W-:Y:S01]  /*dd00*/  @P1 SYNCS.ARRIVE.TRANS64.A1T0 RZ, [R4+URZ+0xb8], RZ ;  /* 0x0000b8ff04ff19a7 */ /* 0x0001e2000810003f */
[----:B------:R-:W-:Y:S02]  /*dd10*/  IADD3 R23, P1, R23, UR20, RZ ;  /* 0x0000001417177c10 */ /* 0x000fe4000ff3e0ff */
[----:B------:R-:W-:Y:S02]  /*dd20*/  SHF.R.U32.HI R5, RZ, 0x3, R3 ;  /* 0x00000003ff057819 */ /* 0x000fe40000011603 */
[----:B------:R-:W-:Y:S02]  /*dd30*/  SEL R3, RZ, 0x1, !P0 ;  /* 0x00000001ff037807 */ /* 0x000fe40004000000 */
[----:B------:R-:W-:Y:S01]  /*dd40*/  IADD3.X R22, R22, UR13, RZ, P1, !PT ;  /* 0x0000000d16167c10 */ /* 0x000fe20008ffe4ff */
[----:B------:R-:W-:Y:S01]  /*dd50*/  IMAD R10, R5, -0xa, R10 ;  /* 0xfffffff6050a7824 */ /* 0x000fe200078e020a */
[----:B------:R-:W-:Y:S02]  /*dd60*/  ISETP.GE.U32.AND P0, PT, R23, UR4, PT ;  /* 0x0000000417007c0c */ /* 0x000fe4000bf06070 */
[----:B------:R-:W-:-:S02]  /*dd70*/  LOP3.LUT R0, R0, R3, RZ, 0x3c, !PT ;  /* 0x0000000300007212 */ /* 0x000fc400078e3cff */
[----:B------:R-:W-:Y:S02]  /*dd80*/  ISETP.GE.U32.AND.EX P0, PT, R22, UR5, PT, P0 ;  /* 0x0000000516007c0c */ /* 0x000fe4000bf06100 */
[----:B------:R-:W-:Y:S02]  /*dd90*/  @P2 LOP3.LUT R0, R0, 0x1, R5, 0x78, !PT ;  /* 0x0000000100002812 */ /* 0x000fe400078e7805 */
[----:B------:R-:W-:-:S09]  /*dda0*/  PRMT R2, RZ, 0x7610, R2 ;  /* 0x00007610ff027816 */ /* 0x000fd20000000002 */
[----:B0-----:R-:W-:Y:S05]  /*ddb0*/  @P0 BRA `(.L_x_365) ;  /* 0x0000000400580947 */ /* 0x001fea0003800000 */
[----:B------:R-:W0:Y:S01]  /*ddc0*/  S2R R14, SR_CTAID.X ;  /* 0x00000000000e7919 */ /* 0x000e220000002500 */
[----:B------:R-:W-:Y:S01]  /*ddd0*/  ULDC.64 UR4, c[0x0][0x628] ;  /* 0x00018a0000047ab9 */ /* 0x000fe20000000a00 */
[----:B------:R-:W1:Y:S01]  /*dde0*/  LDC R15, c[0x0][0x144] ;  /* 0x00005100ff0f7b82 */ /* 0x000e620000000800 */
[----:B------:R-:W-:Y:S01]  /*ddf0*/  ISETP.NE.U32.AND P0, PT, RZ, UR4, PT ;  /* 0x00000004ff007c0c */ /* 0x000fe2000bf05070 */
[----:B------:R-:W2:Y:S01]  /*de00*/  S2R R12, SR_CTAID.Y ;  /* 0x00000000000c7919 */ /* 0x000ea20000002600 */
[----:B------:R-:W-:Y:S01]  /*de10*/  ULDC UR7, c[0x0][0x630] ;  /* 0x00018c0000077ab9 */ /* 0x000fe20000000800 */
[----:B------:R-:W-:Y:S01]  /*de20*/  ULDC UR8, c[0x0][0x150] ;  /* 0x0000540000087ab9 */ /* 0x000fe20000000800 */
[----:B------:R-:W-:Y:S01]  /*de30*/  ISETP.NE.AND.EX P0, PT, RZ, UR5, PT, P0 ;  /* 0x00000005ff007c0c */ /* 0x000fe2000bf05300 */
[----:B------:R-:W-:Y:S02]  /*de40*/  IMAD.MOV.U32 R2, RZ, RZ, R23 ;  /* 0x000000ffff027224 */ /* 0x000fe400078e0017 */
[----:B------:R-:W-:Y:S01]  /*de50*/  IMAD.MOV.U32 R3, RZ, RZ, R22 ;  /* 0x000000ffff037224 */ /* 0x000fe200078e0016 */
[----:B0-----:R-:W-:-:S09]  /*de60*/  I2FP.F32.U32 R16, R14 ;  /* 0x0000000e00107245 */ /* 0x001fd20000201000 */
[----:B------:R-:W-:Y:S05]  /*de70*/  @!P0 BRA `(.L_x_366) ;  /* 0x0000000000288947 */ /* 0x000fea0003800000 */
[----:B------:R-:W-:Y:S02]  /*de80*/  ULDC UR6, c[0x0][0x634] ;  /* 0x00018d0000067ab9 */ /* 0x000fe40000000800 */
[----:B------:R-:W-:-:S05]  /*de90*/  IADD3 R3, P0, R23, UR6, RZ ;  /* 0x0000000617037c10 */ /* 0x000fca000ff1e0ff */
[----:B------:R-:W-:-:S04]  /*dea0*/  IMAD.X R13, RZ, RZ, R22, P0 ;  /* 0x000000ffff0d7224 */ /* 0x000fc800000e0616 */
[----:B------:R-:W-:-:S04]  /*deb0*/  IMAD.WIDE.U32 R4, R13, UR4, RZ ;  /* 0x000000040d047c25 */ /* 0x000fc8000f8e00ff */
[----:B------:R-:W-:-:S04]  /*dec0*/  IMAD.WIDE.U32 R4, P0, R3, UR5, R4 ;  /* 0x0000000503047c25 */ /* 0x000fc8000f800004 */
[----:B------:R-:W-:-:S04]  /*ded0*/  IMAD.WIDE.U32 R2, R3, UR4, RZ ;  /* 0x0000000403027c25 */ /* 0x000fc8000f8e00ff */
[----:B------:R-:W-:Y:S01]  /*dee0*/  IMAD.MOV.U32 R2, RZ, RZ, R5 ;  /* 0x000000ffff027224 */ /* 0x000fe200078e0005 */
[----:B------:R-:W-:Y:S01]  /*def0*/  IADD3 RZ, P1, R3, R4, RZ ;  /* 0x0000000403ff7210 */ /* 0x000fe20007f3e0ff */
[----:B------:R-:W-:-:S04]  /*df00*/  IMAD.X R3, RZ, RZ, RZ, P0 ;  /* 0x000000ffff037224 */ /* 0x000fc800000e06ff */
[----:B------:R-:W-:-:S08]  /*df10*/  IMAD.WIDE.U32.X R2, R13, UR5, R2, P1 ;  /* 0x000000050d027c25 */ /* 0x000fd000088e0402 */
.L_x_366:
[----:B------:R-:W-:Y:S01]  /*df20*/  FMUL R16, R16, UR8 ;  /* 0x0000000810107c20 */ /* 0x000fe20008400000 */
[--C-:B------:R-:W-:Y:S01]  /*df30*/  SHF.R.U64 R13, R2, UR7, R3.reuse ;  /* 0x00000007020d7c19 */ /* 0x100fe20008001203 */
[----:B------:R-:W-:Y:S01]  /*df40*/  ULDC.64 UR4, c[0x0][0x620] ;  /* 0x0001880000047ab9 */ /* 0x000fe20000000a00 */
[----:B------:R-:W-:Y:S01]  /*df50*/  SHF.R.U32.HI R2, RZ, UR7, R3 ;  /* 0x00000007ff027c19 */ /* 0x000fe20008011603 */
[----:B------:R-:W-:Y:S01]  /*df60*/  IMAD.MOV.U32 R3, RZ, RZ, R22 ;  /* 0x000000ffff037224 */ /* 0x000fe200078e0016 */
[----:B------:R-:W-:Y:S01]  /*df70*/  IADD3 R17, P0, RZ, -R13, RZ ;  /* 0x8000000dff117210 */ /* 0x000fe20007f1e0ff */
[----:B------:R-:W0:Y:S01]  /*df80*/  F2I.U32.TRUNC.NTZ R16, R16 ;  /* 0x0000001000107305 */ /* 0x000e22000020f000 */
[----:B------:R-:W-:-:S03]  /*df90*/  ULDC.64 UR6, c[0x0][0x640] ;  /* 0x0001900000067ab9 */ /* 0x000fc60000000a00 */
[----:B------:R-:W-:Y:S01]  /*dfa0*/  IMAD.X R2, RZ, RZ, ~R2, P0 ;  /* 0x000000ffff027224 */ /* 0x000fe200000e0e02 */
[----:B------:R-:W-:-:S03]  /*dfb0*/  ISETP.NE.U32.AND P0, PT, RZ, UR6, PT ;  /* 0x00000006ff007c0c */ /* 0x000fc6000bf05070 */
[----:B------:R-:W-:Y:S01]  /*dfc0*/  IMAD R2, R2, UR4, RZ ;  /* 0x0000000402027c24 */ /* 0x000fe2000f8e02ff */
[----:B------:R-:W-:-:S03]  /*dfd0*/  ISETP.NE.AND.EX P0, PT, RZ, UR7, PT, P0 ;  /* 0x00000007ff007c0c */ /* 0x000fc6000bf05300 */
[C---:B------:R-:W-:Y:S01]  /*dfe0*/  IMAD R5, R17.reuse, UR5, R2 ;  /* 0x0000000511057c24 */ /* 0x040fe2000f8e0202 */
[----:B------:R-:W-:Y:S01]  /*dff0*/  ULDC UR5, c[0x0][0x154] ;  /* 0x0000550000057ab9 */ /* 0x000fe20000000800 */
[----:B------:R-:W-:Y:S02]  /*e000*/  IMAD.MOV.U32 R2, RZ, RZ, R23 ;  /* 0x000000ffff027224 */ /* 0x000fe400078e0017 */
[----:B0-----:R-:W-:Y:S02]  /*e010*/  IMAD.MOV R4, RZ, RZ, -R16 ;  /* 0x000000ffff047224 */ /* 0x001fe400078e0a10 */
[----:B------:R-:W-:Y:S01]  /*e020*/  IMAD.WIDE.U32 R2, R17, UR4, R2 ;  /* 0x0000000411027c25 */ /* 0x000fe2000f8e0002 */
[----:B------:R-:W-:-:S03]  /*e030*/  ULDC UR4, c[0x0][0x618] ;  /* 0x0001860000047ab9 */ /* 0x000fc60000000800 */
[----:B-1----:R-:W-:Y:S01]  /*e040*/  IMAD R14, R15, R4, R14 ;  /* 0x000000040f0e7224 */ /* 0x002fe200078e020e */
[----:B--2---:R-:W-:Y:S01]  /*e050*/  I2FP.F32.U32 R4, R12 ;  /* 0x0000000c00047245 */ /* 0x004fe20000201000 */
[----:B------:R-:W0:Y:S01]  /*e060*/  LDC R15, c[0x0][0x148] ;  /* 0x00005200ff0f7b82 */ /* 0x000e220000000800 */
[----:B------:R-:W-:-:S03]  /*e070*/  IMAD.IADD R3, R3, 0x1, R5 ;  /* 0x0000000103037824 */ /* 0x000fc600078e0205 */
[----:B------:R-:W-:Y:S02]  /*e080*/  FMUL R4, R4, UR5 ;  /* 0x0000000504047c20 */ /* 0x000fe40008400000 */
[--C-:B------:R-:W-:Y:S02]  /*e090*/  SHF.R.U64 R16, R2, UR4, R3.reuse ;  /* 0x0000000402107c19 */ /* 0x100fe40008001203 */
[----:B------:R-:W-:Y:S01]  /*e0a0*/  SHF.R.U32.HI R3, RZ, UR4, R3 ;  /* 0x00000004ff037c19 */ /* 0x000fe20008011603 */
[----:B------:R1:W2:Y:S01]  /*e0b0*/  F2I.U32.TRUNC.NTZ R20, R4 ;  /* 0x0000000400147305 */ /* 0x0002a2000020f000 */
[----:B------:R-:W-:Y:S02]  /*e0c0*/  ULDC UR4, c[0x0][0x608] ;  /* 0x0001820000047ab9 */ /* 0x000fe40000000800 */
[--C-:B------:R-:W-:Y:S02]  /*e0d0*/  SHF.R.U64 R19, R16, UR4, R3.reuse ;  /* 0x0000000410137c19 */ /* 0x100fe40008001203 */
[----:B------:R-:W-:Y:S01]  /*e0e0*/  SHF.R.U32.HI R2, RZ, UR4, R3 ;  /* 0x00000004ff027c19 */ /* 0x000fe20008011603 */
[----:B------:R-:W-:-:S03]  /*e0f0*/  ULDC UR4, c[0x0][0x658] ;  /* 0x0001960000047ab9 */ /* 0x000fc60000000800 */
[--C-:B------:R-:W-:Y:S02]  /*e100*/  SHF.R.U64 R17, R19, UR4, R2.reuse ;  /* 0x0000000413117c19 */ /* 0x100fe40008001202 */
[----:B------:R-:W-:-:S03]  /*e110*/  SHF.R.U32.HI R21, RZ, UR4, R2 ;  /* 0x00000004ff157c19 */ /* 0x000fc60008011602 */
[----:B------:R-:W-:Y:S02]  /*e120*/  IMAD.MOV.U32 R2, RZ, RZ, R17 ;  /* 0x000000ffff027224 */ /* 0x000fe400078e0011 */
[----:B------:R-:W-:Y:S01]  /*e130*/  IMAD.MOV.U32 R3, RZ, RZ, R21 ;  /* 0x000000ffff037224 */ /* 0x000fe200078e0015 */
[----:B-12---:R-:W-:Y:S06]  /*e140*/  @!P0 BRA `(.L_x_367) ;  /* 0x0000000000288947 */ /* 0x006fec0003800000 */
        /* <DEDUP_REMOVED lines=10> */
.L_x_367:
[----:B------:R-:W1:Y:S01]  /*e1f0*/  LDC R4, c[0x0][0x65c] ;  /* 0x00019700ff047b82 */ /* 0x000e620000000800 */
[----:B------:R-:W-:Y:S01]  /*e200*/  ULDC UR4, c[0x0][0x648] ;  /* 0x0001920000047ab9 */ /* 0x000fe20000000800 */
[----:B------:R-:W-:Y:S01]  /*e210*/  LOP3.LUT R19, R19, UR17, RZ, 0xc0, !PT ;  /* 0x0000001113137c12 */ /* 0x000fe2000f8ec0ff */
[----:B------:R-:W-:Y:S01]  /*e220*/  IMAD.MOV R20, RZ, RZ, -R20 ;  /* 0x000000ffff147224 */ /* 0x000fe200078e0a14 */
[----:B------:R-:W-:Y:S01]  /*e230*/  SHF.R.U64 R2, R2, UR4, R3 ;  /* 0x0000000402027c19 */ /* 0x000fe20008001203 */
[----:B------:R-:W-:Y:S01]  /*e240*/  ULDC UR4, c[0x0][0x638] ;  /* 0x00018e0000047ab9 */ /* 0x000fe20000000800 */
[----:B------:R-:W-:Y:S01]  /*e250*/  LOP3.LUT R16, R16, UR16, RZ, 0xc0, !PT ;  /* 0x0000001010107c12 */ /* 0x000fe2000f8ec0ff */
[----:B------:R-:W-:Y:S02]  /*e260*/  ULDC UR5, c[0x0][0x610] ;  /* 0x0001840000057ab9 */ /* 0x000fe40000000800 */
[----:B------:R-:W-:Y:S01]  /*e270*/  IMAD R19, R2, UR18, R19 ;  /* 0x0000001202137c24 */ /* 0x000fe2000f8e0213 */
[----:B-1----:R-:W-:Y:S01]  /*e280*/  ISETP.NE.AND P0, PT, R4, 0x1, PT ;  /* 0x000000010400780c */ /* 0x002fe20003f05270 */
[----:B------:R-:W-:-:S02]  /*e290*/  IMAD.MOV R4, RZ, RZ, -R2 ;  /* 0x000000ffff047224 */ /* 0x000fc400078e0a02 */
[----:B------:R-:W-:Y:S02]  /*e2a0*/  IMAD.MOV.U32 R2, RZ, RZ, 0x1 ;  /* 0x00000001ff027424 */ /* 0x000fe400078e00ff */
[----:B------:R-:W-:Y:S01]  /*e2b0*/  IMAD R17, R4, UR4, R17 ;  /* 0x0000000404117c24 */ /* 0x000fe2000f8e0211 */
[----:B------:R-:W-:-:S03]  /*e2c0*/  ULDC UR4, c[0x0][0x600] ;  /* 0x0001800000047ab9 */ /* 0x000fc60000000800 */
[----:B------:R-:W-:-:S04]  /*e2d0*/  IMAD R3, R17, UR4, R16 ;  /* 0x0000000411037c24 */ /* 0x000fc8000f8e0210 */
[----:B0-----:R-:W-:-:S04]  /*e2e0*/  @P0 IMAD R14, R15, R20, R12 ;  /* 0x000000140f0e0224 */ /* 0x001fc800078e020c */
[----:B------:R-:W-:-:S05]  /*e2f0*/  IMAD R14, R19, UR5, R14 ;  /* 0x00000005130e7c24 */ /* 0x000fca000f8e020e */
[----:B------:R-:W-:Y:S02]  /*e300*/  SEL R17, R3, R14, !P0 ;  /* 0x0000000e03117207 */ /* 0x000fe40004000000 */
[----:B------:R-:W-:-:S07]  /*e310*/  SEL R12, R14, R3, !P0 ;  /* 0x000000030e0c7207 */ /* 0x000fce0004000000 */
.L_x_365:
[----:B------:R-:W-:Y:S05]  /*e320*/  BSYNC B1 ;  /* 0x0000000000017941 */ /* 0x000fea0003800000 */
.L_x_364:
[----:B------:R-:W-:-:S13]  /*e330*/  LOP3.LUT P0, RZ, R2, 0xff, RZ, 0xc0, !PT ;  /* 0x000000ff02ff7812 */ /* 0x000fda000780c0ff */
[----:B------:R-:W-:Y:S05]  /*e340*/  @P0 BRA `(.L_x_368) ;  /* 0xfffffff400300947 */ /* 0x000fea000383ffff */
[----:B------:R-:W-:Y:S05]  /*e350*/  BSYNC B0 ;  /* 0x0000000000007941 */ /* 0x000fea0003800000 */
.L_x_357:
[----:B------:R-:W-:-:S03]  /*e360*/  UMOV UR4, 0xffffffff ;  /* 0xffffffff00047882 */ /* 0x000fc60000000000 */
[----:B------:R-:W-:Y:S05]  /*e370*/  BRA.DIV UR4, `(.L_x_369) ;  /* 0x0000000604f07947 */ /* 0x000fea000b800000 */
[----:B------:R-:W-:-:S13]  /*e380*/  ELECT P6, URZ, PT ;  /* 0x00000000003f782f */ /* 0x000fda00038c0000 */
.L_x_389:
[----:B------:R-:W-:Y:S04]  /*e390*/  BSSY B0, `(.L_x_370) ;  /* 0x0000061000007945 */ /* 0x000fe80003800000 */
[----:B------:R-:W-:Y:S05]  /*e3a0*/  @!P6 BRA `(.L_x_371) ;  /* 0x00000004007ce947 */ /* 0x000fea0003800000 */
[----:B------:R-:W-:-:S04]  /*e3b0*/  LOP3.LUT R18, R18, 0x2, RZ, 0xfc, !PT ;  /* 0x0000000212127812 */ /* 0x000fc800078efcff */
[----:B------:R-:W-:-:S13]  /*e3c0*/  ISETP.NE.AND P0, PT, R18, 0x3, PT ;  /* 0x000000031200780c */ /* 0x000fda0003f05270 */
[----:B------:R-:W-:Y:S05]  /*e3d0*/  @!P0 BRA `(.L_x_372) ;  /* 0x0000000000048947 */ /* 0x000fea0003800000 */
[----:B------:R-:W-:Y:S01]  /*e3e0*/  BPT.TRAP 0x1 ;  /* 0x000000040000795c */ /* 0x000fe20000300000 */
.L_x_372:
[----:B------:R-:W0:Y:S01]  /*e3f0*/  S2R R3, SR_CgaCtaId ;  /* 0x0000000000037919 */ /* 0x000e220000008800 */
[----:B------:R-:W-:-:S04]  /*e400*/  MOV R2, 0x400 ;  /* 0x0000040000027802 */ /* 0x000fc80000000f00 */
[----:B0-----:R-:W-:Y:S02]  /*e410*/  LEA R3, R3, R2, 0x18 ;  /* 0x0000000203037211 */ /* 0x001fe400078ec0ff */
[----:B------:R-:W-:-:S03]  /*e420*/  SHF.L.U32 R2, R0, 0x1f, RZ ;  /* 0x0000001f00027819 */ /* 0x000fc600000006ff */
[----:B------:R-:W-:-:S04]  /*e430*/  VIADD R3, R3, 0x50 ;  /* 0x0000005003037836 */ /* 0x000fc80000000000 */
[C---:B------:R-:W-:Y:S02]  /*e440*/  IMAD R7, R10.reuse, 0x8, R3 ;  /* 0x000000080a077824 */ /* 0x040fe400078e0203 */
[----:B------:R-:W-:Y:S02]  /*e450*/  VIADD R10, R10, 0x1 ;  /* 0x000000010a0a7836 */ /* 0x000fe40000000000 */
[----:B------:R-:W0:Y:S03]  /*e460*/  SYNCS.PHASECHK.TRANS64.TRYWAIT P0, [R7+URZ], R2 ;  /* 0x00000002070075a7 */ /* 0x000e26000800017f */
[----:B------:R-:W-:-:S04]  /*e470*/  ISETP.NE.AND P1, PT, R10, 0xa, PT ;  /* 0x0000000a0a00780c */ /* 0x000fc80003f25270 */
[----:B------:R-:W-:Y:S02]  /*e480*/  SEL R5, RZ, 0x1, P1 ;  /* 0x00000001ff057807 */ /* 0x000fe40000800000 */
[----:B------:R-:W-:Y:S02]  /*e490*/  SEL R10, R10, RZ, P1 ;  /* 0x000000ff0a0a7207 */ /* 0x000fe40000800000 */
[----:B------:R-:W-:-:S03]  /*e4a0*/  LOP3.LUT R5, R0, R5, RZ, 0x3c, !PT ;  /* 0x0000000500057212 */ /* 0x000fc600078e3cff */
[----:B------:R-:W-:Y:S01]  /*e4b0*/  IMAD R9, R10, 0x8, R3 ;  /* 0x000000080a097824 */ /* 0x000fe200078e0203 */
[----:B------:R-:W-:Y:S01]  /*e4c0*/  SHF.L.U32 R4, R5, 0x1f, RZ ;  /* 0x0000001f05047819 */ /* 0x000fe200000006ff */
[----:B0-----:R-:W-:Y:S06]  /*e4d0*/  @!P0 BRA `(.L_x_373) ;  /* 0x0000000400b88947 */ /* 0x001fec0003800000 */
.L_x_390:
[----:B------:R-:W1:Y:S01]  /*e4e0*/  SYNCS.PHASECHK.TRANS64.TRYWAIT P0, [R9+URZ], R4 ;  /* 0x00000004090075a7 */ /* 0x000e62000800017f */
[----:B------:R-:W-:-:S05]  /*e4f0*/  VIADD R0, R10, 0x1 ;  /* 0x000000010a007836 */ /* 0x000fca0000000000 */
[----:B------:R-:W-:-:S04]  /*e500*/  ISETP.NE.AND P1, PT, R0, 0xa, PT ;  /* 0x0000000a0000780c */ /* 0x000fc80003f25270 */
[----:B0-----:R-:W-:Y:S02]  /*e510*/  SEL R2, RZ, 0x1, P1 ;  /* 0x00000001ff027807 */ /* 0x001fe40000800000 */
[----:B------:R-:W-:Y:S02]  /*e520*/  SEL R0, R0, RZ, P1 ;  /* 0x000000ff00007207 */ /* 0x000fe40000800000 */
[----:B------:R-:W-:-:S03]  /*e530*/  LOP3.LUT R7, R5, R2, RZ, 0x3c, !PT ;  /* 0x0000000205077212 */ /* 0x000fc600078e3cff */
[----:B------:R-:W-:Y:S01]  /*e540*/  IMAD R6, R0, 0x8, R3 ;  /* 0x0000000800067824 */ /* 0x000fe200078e0203 */
[----:B------:R-:W-:Y:S01]  /*e550*/  SHF.L.U32 R5, R7, 0x1f, RZ ;  /* 0x0000001f07057819 */ /* 0x000fe200000006ff */
[----:B-1----:R-:W-:Y:S06]  /*e560*/  @!P0 BRA `(.L_x_374) ;  /* 0x0000000400a88947 */ /* 0x002fec0003800000 */
.L_x_391:
[----:B------:R-:W1:Y:S01]  /*e570*/  SYNCS.PHASECHK.TRANS64.TRYWAIT P0, [R6+URZ], R5 ;  /* 0x00000005060075a7 */ /* 0x000e62000800017f */
[----:B------:R-:W-:-:S05]  /*e580*/  VIADD R0, R0, 0x1 ;  /* 0x0000000100007836 */ /* 0x000fca0000000000 */
[----:B------:R-:W-:-:S04]  /*e590*/  ISETP.NE.AND P1, PT, R0, 0xa, PT ;  /* 0x0000000a0000780c */ /* 0x000fc80003f25270 */
[----:B------:R-:W-:Y:S02]  /*e5a0*/  SEL R2, RZ, 0x1, P1 ;  /* 0x00000001ff027807 */ /* 0x000fe40000800000 */
[----:B------:R-:W-:Y:S02]  /*e5b0*/  SEL R0, R0, RZ, P1 ;  /* 0x000000ff00007207 */ /* 0x000fe40000800000 */
[----:B------:R-:W-:-:S03]  /*e5c0*/  LOP3.LUT R7, R7, R2, RZ, 0x3c, !PT ;  /* 0x0000000207077212 */ /* 0x000fc600078e3cff */
[----:B0-----:R-:W-:Y:S01]  /*e5d0*/  IMAD R9, R0, 0x8, R3 ;  /* 0x0000000800097824 */ /* 0x001fe200078e0203 */
[----:B------:R-:W-:Y:S01]  /*e5e0*/  SHF.L.U32 R4, R7, 0x1f, RZ ;  /* 0x0000001f07047819 */ /* 0x000fe200000006ff */
[----:B-1----:R-:W-:Y:S06]  /*e5f0*/  @!P0 BRA `(.L_x_375) ;  /* 0x0000000400988947 */ /* 0x002fec0003800000 */
.L_x_392:
        /* <DEDUP_REMOVED lines=9> */
.L_x_393:
        /* <DEDUP_REMOVED lines=9> */
.L_x_394:
        /* <DEDUP_REMOVED lines=9> */
.L_x_395:
        /* <DEDUP_REMOVED lines=9> */
.L_x_396:
        /* <DEDUP_REMOVED lines=9> */
.L_x_397:
[----:B------:R-:W1:Y:S01]  /*e8d0*/  SYNCS.PHASECHK.TRANS64.TRYWAIT P0, [R6+URZ], R5 ;  /* 0x00000005060075a7 */ /* 0x000e62000800017f */
[----:B------:R-:W-:-:S05]  /*e8e0*/  VIADD R0, R0, 0x1 ;  /* 0x0000000100007836 */ /* 0x000fca0000000000 */
[----:B------:R-:W-:-:S04]  /*e8f0*/  ISETP.NE.AND P1, PT, R0, 0xa, PT ;  /* 0x0000000a0000780c */ /* 0x000fc80003f25270 */
[----:B------:R-:W-:Y:S02]  /*e900*/  SEL R2, RZ, 0x1, P1 ;  /* 0x00000001ff027807 */ /* 0x000fe40000800000 */
[----:B------:R-:W-:Y:S02]  /*e910*/  SEL R0, R0, RZ, P1 ;  /* 0x000000ff00007207 */ /* 0x000fe40000800000 */
[----:B------:R-:W-:Y:S01]  /*e920*/  LOP3.LUT R2, R7, R2, RZ, 0x3c, !PT ;  /* 0x0000000207027212 */ /* 0x000fe200078e3cff */
[----:B-1----:R-:W-:Y:S06]  /*e930*/  @!P0 BRA `(.L_x_381) ;  /* 0x0000000400408947 */ /* 0x002fec0003800000 */
.L_x_398:
[----:B------:R-:W-:Y:S01]  /*e940*/  IMAD R3, R0, 0x8, R3 ;  /* 0x0000000800037824 */ /* 0x000fe200078e0203 */
[----:B------:R-:W-:-:S07]  /*e950*/  SHF.L.U32 R0, R2, 0x1f, RZ ;  /* 0x0000001f02007819 */ /* 0x000fce00000006ff */
.L_x_382:
[----:B--2---:R2:W3:Y:S02]  /*e960*/  SYNCS.PHASECHK.TRANS64.TRYWAIT P0, [R3+URZ], R0 ;  /* 0x00000000030075a7 */ /* 0x0044e4000800017f */
[----:B---3--:R-:W-:Y:S05]  /*e970*/  @!P0 NANOSLEEP.SYNCS 0x989680 ;  /* 0x009896800000895d */ /* 0x008fea0003900000 */
[----:B------:R-:W3:Y:S02]  /*e980*/  @!P0 SYNCS.PHASECHK.TRANS64 P0, [R3+URZ], R0 ;  /* 0x00000000030085a7 */ /* 0x000ee4000800007f */
[----:B---3--:R-:W-:Y:S05]  /*e990*/  @!P0 BRA `(.L_x_382) ;  /* 0xfffffffc00f08947 */ /* 0x008fea000383ffff */
.L_x_371:
[----:B------:R-:W-:Y:S05]  /*e9a0*/  BSYNC B0 ;  /* 0x0000000000007941 */ /* 0x000fea0003800000 */
.L_x_370:
[----:B------:R-:W-:Y:S05]  /*e9b0*/  EXIT ;  /* 0x000000000000794d */ /* 0x000fea0003800000 */
.L_x_22:
[----:B--2---:R2:W3:Y:S02]  /*e9c0*/  SYNCS.PHASECHK.TRANS64.TRYWAIT P1, [R3+URZ], R0 ;  /* 0x00000000030075a7 */ /* 0x0044e4000802017f */
[----:B---3--:R-:W-:Y:S05]  /*e9d0*/  @!P1 NANOSLEEP.SYNCS 0x989680 ;  /* 0x009896800000995d */ /* 0x008fea0003900000 */
[----:B------:R-:W3:Y:S02]  /*e9e0*/  @!P1 SYNCS.PHASECHK.TRANS64 P1, [R3+URZ], R0 ;  /* 0x00000000030095a7 */ /* 0x000ee4000802007f */
[----:B---3--:R-:W-:Y:S05]  /*e9f0*/  @!P1 BRA `(.L_x_22) ;  /* 0xfffffffc00f09947 */ /* 0x008fea000383ffff */
[----:B------:R-:W-:Y:S05]  /*ea00*/  BRA `(.L_x_21) ;  /* 0xffffff2c00187947 */ /* 0x000fea000383ffff */
.L_x_27:
[----:B-1----:R-:W-:-:S04]  /*ea10*/  IMAD.U32 R6, RZ, RZ, UR7 ;  /* 0x00000007ff067e24 */ /* 0x002fc8000f8e00ff */
[----:B------:R1:W2:Y:S03]  /*ea20*/  SYNCS.PHASECHK.TRANS64.TRYWAIT P1, [R6+URZ], R5 ;  /* 0x00000005060075a7 */ /* 0x0002a6000802017f */
[----:B--2---:R-:W-:Y:S05]  /*ea30*/  @!P1 NANOSLEEP.SYNCS 0x989680 ;  /* 0x009896800000995d */ /* 0x004fea0003900000 */
[----:B------:R-:W2:Y:S02]  /*ea40*/  @!P1 SYNCS.PHASECHK.TRANS64 P1, [R6+URZ], R5 ;  /* 0x00000005060095a7 */ /* 0x000ea4000802007f */
[----:B--2---:R-:W-:Y:S05]  /*ea50*/  @!P1 BRA `(.L_x_27) ;  /* 0xfffffffc00ec9947 */ /* 0x004fea000383ffff */
[----:B------:R-:W-:Y:S05]  /*ea60*/  BRA `(.L_x_26) ;  /* 0xffffff3400647947 */ /* 0x000fea000383ffff */
.L_x_358:
[----:B------:R-:W-:Y:S01]  /*ea70*/  BSSY B1, `(.L_x_383) ;  /* 0x0000006000017945 */ /* 0x000fe20003800000 */
[----:B------:R-:W-:-:S07]  /*ea80*/  IMAD.MOV.U32 R15, RZ, RZ, -0x1 ;  /* 0xffffffffff0f7424 */ /* 0x000fce00078e00ff */
[----:B------:R-:W-:Y:S05]  /*ea90*/  WARPSYNC.COLLECTIVE R15, `(.L_x_384) ;  /* 0x000000000f0c7348 */ /* 0x000fea0003c00000 */
[----:B------:R-:W-:Y:S02]  /*eaa0*/  ELECT P6, UR62, PT ;  /* 0x00000000003e782f */ /* 0x000fe400038c0000 */
[----:B------:R-:W-:Y:S01]  /*eab0*/  MOV R14, UR62 ;  /* 0x0000003e000e7c02 */ /* 0x000fe20008000f00 */
[----:B------:R-:W-:Y:S10]  /*eac0*/  ENDCOLLECTIVE ;  /* 0x000000000000791b */ /* 0x000ff40003800000 */
.L_x_384:
[----:B------:R-:W-:Y:S05]  /*ead0*/  BSYNC B1 ;  /* 0x0000000000017941 */ /* 0x000fea0003800000 */
.L_x_383:
[----:B------:R-:W-:Y:S05]  /*eae0*/  BRA `(.L_x_385) ;  /* 0xffffffec00547947 */ /* 0x000fea000383ffff */
.L_x_361:
[----:B0-----:R0:W2:Y:S02]  /*eaf0*/  SYNCS.PHASECHK.TRANS64.TRYWAIT P0, [R15+URZ+0x50], R4 ;  /* 0x000050040f0075a7 */ /* 0x0010a4000800017f */
[----:B--2---:R-:W-:Y:S05]  /*eb00*/  @!P0 NANOSLEEP.SYNCS 0x989680 ;  /* 0x009896800000895d */ /* 0x004fea0003900000 */
[----:B------:R-:W2:Y:S02]  /*eb10*/  @!P0 SYNCS.PHASECHK.TRANS64 P0, [R15+URZ+0x50], R4 ;  /* 0x000050040f0085a7 */ /* 0x000ea4000800007f */
[----:B--2---:R-:W-:Y:S05]  /*eb20*/  @!P0 BRA `(.L_x_361) ;  /* 0xfffffffc00f08947 */ /* 0x004fea000383ffff */
[----:B------:R-:W-:Y:S05]  /*eb30*/  BRA `(.L_x_386) ;  /* 0xffffffec00947947 */ /* 0x000fea000383ffff */
.L_x_369:
[----:B------:R-:W-:Y:S01]  /*eb40*/  BSSY B0, `(.L_x_387) ;  /* 0x0000006000007945 */ /* 0x000fe20003800000 */
[----:B------:R-:W-:-:S07]  /*eb50*/  IMAD.MOV.U32 R15, RZ, RZ, -0x1 ;  /* 0xffffffffff0f7424 */ /* 0x000fce00078e00ff */
[----:B------:R-:W-:Y:S05]  /*eb60*/  WARPSYNC.COLLECTIVE R15, `(.L_x_388) ;  /* 0x000000000f0c7348 */ /* 0x000fea0003c00000 */
[----:B------:R-:W-:Y:S02]  /*eb70*/  ELECT P6, UR62, PT ;  /* 0x00000000003e782f */ /* 0x000fe400038c0000 */
[----:B------:R-:W-:Y:S01]  /*eb80*/  MOV R14, UR62 ;  /* 0x0000003e000e7c02 */ /* 0x000fe20008000f00 */
[----:B------:R-:W-:Y:S10]  /*eb90*/  ENDCOLLECTIVE ;  /* 0x000000000000791b */ /* 0x000ff40003800000 */
.L_x_388:
[----:B------:R-:W-:Y:S05]  /*eba0*/  BSYNC B0 ;  /* 0x0000000000007941 */ /* 0x000fea0003800000 */
.L_x_387:
[----:B------:R-:W-:Y:S05]  /*ebb0*/  BRA `(.L_x_389) ;  /* 0xfffffff400f47947 */ /* 0x000fea000383ffff */
.L_x_373:
[----:B0-----:R0:W1:Y:S02]  /*ebc0*/  SYNCS.PHASECHK.TRANS64.TRYWAIT P0, [R7+URZ], R2 ;  /* 0x00000002070075a7 */ /* 0x001064000800017f */
[----:B-1----:R-:W-:Y:S05]  /*ebd0*/  @!P0 NANOSLEEP.SYNCS 0x989680 ;  /* 0x009896800000895d */ /* 0x002fea0003900000 */
[----:B------:R-:W1:Y:S02]  /*ebe0*/  @!P0 SYNCS.PHASECHK.TRANS64 P0, [R7+URZ], R2 ;  /* 0x00000002070085a7 */ /* 0x000e64000800007f */
[----:B-1----:R-:W-:Y:S05]  /*ebf0*/  @!P0 BRA `(.L_x_373) ;  /* 0xfffffffc00f08947 */ /* 0x002fea000383ffff */
[----:B------:R-:W-:Y:S05]  /*ec00*/  BRA `(.L_x_390) ;  /* 0xfffffff800347947 */ /* 0x000fea000383ffff */
.L_x_374:
[----:B0-----:R0:W1:Y:S02]  /*ec10*/  SYNCS.PHASECHK.TRANS64.TRYWAIT P0, [R9+URZ], R4 ;  /* 0x00000004090075a7 */ /* 0x001064000800017f */
[----:B-1----:R-:W-:Y:S05]  /*ec20*/  @!P0 NANOSLEEP.SYNCS 0x989680 ;  /* 0x009896800000895d */ /* 0x002fea0003900000 */
[----:B------:R-:W1:Y:S02]  /*ec30*/  @!P0 SYNCS.PHASECHK.TRANS64 P0, [R9+URZ], R4 ;  /* 0x00000004090085a7 */ /* 0x000e64000800007f */
[----:B-1----:R-:W-:Y:S05]  /*ec40*/  @!P0 BRA `(.L_x_374) ;  /* 0xfffffffc00f08947 */ /* 0x002fea000383ffff */
[----:B------:R-:W-:Y:S05]  /*ec50*/  BRA `(.L_x_391) ;  /* 0xfffffff800447947 */ /* 0x000fea000383ffff */
.L_x_375:
[----:B0-----:R0:W1:Y:S02]  /*ec60*/  SYNCS.PHASECHK.TRANS64.TRYWAIT P0, [R6+URZ], R5 ;  /* 0x00000005060075a7 */ /* 0x001064000800017f */
[----:B-1----:R-:W-:Y:S05]  /*ec70*/  @!P0 NANOSLEEP.SYNCS 0x989680 ;  /* 0x009896800000895d */ /* 0x002fea0003900000 */
[----:B------:R-:W1:Y:S02]  /*ec80*/  @!P0 SYNCS.PHASECHK.TRANS64 P0, [R6+URZ], R5 ;  /* 0x00000005060085a7 */ /* 0x000e64000800007f */
[----:B-1----:R-:W-:Y:S05]  /*ec90*/  @!P0 BRA `(.L_x_375) ;  /* 0xfffffffc00f08947 */ /* 0x002fea000383ffff */
[----:B------:R-:W-:Y:S05]  /*eca0*/  BRA `(.L_x_392) ;  /* 0xfffffff800547947 */ /* 0x000fea000383ffff */
.L_x_376:
[----:B0-----:R0:W1:Y:S02]  /*ecb0*/  SYNCS.PHASECHK.TRANS64.TRYWAIT P0, [R9+URZ], R4 ;  /* 0x00000004090075a7 */ /* 0x001064000800017f */
[----:B-1----:R-:W-:Y:S05]  /*ecc0*/  @!P0 NANOSLEEP.SYNCS 0x989680 ;  /* 0x009896800000895d */ /* 0x002fea0003900000 */
[----:B------:R-:W1:Y:S02]  /*ecd0*/  @!P0 SYNCS.PHASECHK.TRANS64 P0, [R9+URZ], R4 ;  /* 0x00000004090085a7 */ /* 0x000e64000800007f */
[----:B-1----:R-:W-:Y:S05]  /*ece0*/  @!P0 BRA `(.L_x_376) ;  /* 0xfffffffc00f08947 */ /* 0x002fea000383ffff */
[----:B------:R-:W-:Y:S05]  /*ecf0*/  BRA `(.L_x_393) ;  /* 0xfffffff800647947 */ /* 0x000fea000383ffff */
.L_x_377:
[----:B0-----:R0:W1:Y:S02]  /*ed00*/  SYNCS.PHASECHK.TRANS64.TRYWAIT P0, [R6+URZ], R5 ;  /* 0x00000005060075a7 */ /* 0x001064000800017f */
[----:B-1----:R-:W-:Y:S05]  /*ed10*/  @!P0 NANOSLEEP.SYNCS 0x989680 ;  /* 0x009896800000895d */ /* 0x002fea0003900000 */
[----:B------:R-:W1:Y:S02]  /*ed20*/  @!P0 SYNCS.PHASECHK.TRANS64 P0, [R6+URZ], R5 ;  /* 0x00000005060085a7 */ /* 0x000e64000800007f */
[----:B-1----:R-:W-:Y:S05]  /*ed30*/  @!P0 BRA `(.L_x_377) ;  /* 0xfffffffc00f08947 */ /* 0x002fea000383ffff */
[----:B------:R-:W-:Y:S05]  /*ed40*/  BRA `(.L_x_394) ;  /* 0xfffffff800747947 */ /* 0x000fea000383ffff */
.L_x_378:
[----:B0-----:R0:W1:Y:S02]  /*ed50*/  SYNCS.PHASECHK.TRANS64.TRYWAIT P0, [R9+URZ], R4 ;  /* 0x00000004090075a7 */ /* 0x001064000800017f */
[----:B-1----:R-:W-:Y:S05]  /*ed60*/  @!P0 NANOSLEEP.SYNCS 0x989680 ;  /* 0x009896800000895d */ /* 0x002fea0003900000 */
[----:B------:R-:W1:Y:S02]  /*ed70*/  @!P0 SYNCS.PHASECHK.TRANS64 P0, [R9+URZ], R4 ;  /* 0x00000004090085a7 */ /* 0x000e64000800007f */
[----:B-1----:R-:W-:Y:S05]  /*ed80*/  @!P0 BRA `(.L_x_378) ;  /* 0xfffffffc00f08947 */ /* 0x002fea000383ffff */
[----:B------:R-:W-:Y:S05]  /*ed90*/  BRA `(.L_x_395) ;  /* 0xfffffff800847947 */ /* 0x000fea000383ffff */
.L_x_379:
[----:B0-----:R0:W1:Y:S02]  /*eda0*/  SYNCS.PHASECHK.TRANS64.TRYWAIT P0, [R6+URZ], R5 ;  /* 0x00000005060075a7 */ /* 0x001064000800017f */
[----:B-1----:R-:W-:Y:S05]  /*edb0*/  @!P0 NANOSLEEP.SYNCS 0x989680 ;  /* 0x009896800000895d */ /* 0x002fea0003900000 */
[----:B------:R-:W1:Y:S02]  /*edc0*/  @!P0 SYNCS.PHASECHK.TRANS64 P0, [R6+URZ], R5 ;  /* 0x00000005060085a7 */ /* 0x000e64000800007f */
[----:B-1----:R-:W-:Y:S05]  /*edd0*/  @!P0 BRA `(.L_x_379) ;  /* 0xfffffffc00f08947 */ /* 0x002fea000383ffff */
[----:B------:R-:W-:Y:S05]  /*ede0*/  BRA `(.L_x_396) ;  /* 0xfffffff800947947 */ /* 0x000fea000383ffff */
.L_x_380:
[----:B0-----:R0:W1:Y:S02]  /*edf0*/  SYNCS.PHASECHK.TRANS64.TRYWAIT P0, [R9+URZ], R4 ;  /* 0x00000004090075a7 */ /* 0x001064000800017f */
[----:B-1----:R-:W-:Y:S05]  /*ee00*/  @!P0 NANOSLEEP.SYNCS 0x989680 ;  /* 0x009896800000895d */ /* 0x002fea0003900000 */
[----:B------:R-:W1:Y:S02]  /*ee10*/  @!P0 SYNCS.PHASECHK.TRANS64 P0, [R9+URZ], R4 ;  /* 0x00000004090085a7 */ /* 0x000e64000800007f */
[----:B-1----:R-:W-:Y:S05]  /*ee20*/  @!P0 BRA `(.L_x_380) ;  /* 0xfffffffc00f08947 */ /* 0x002fea000383ffff */
[----:B------:R-:W-:Y:S05]  /*ee30*/  BRA `(.L_x_397) ;  /* 0xfffffff800a47947 */ /* 0x000fea000383ffff */
.L_x_381:
[----:B-1----:R1:W2:Y:S02]  /*ee40*/  SYNCS.PHASECHK.TRANS64.TRYWAIT P0, [R6+URZ], R5 ;  /* 0x00000005060075a7 */ /* 0x0022a4000800017f */
[----:B--2---:R-:W-:Y:S05]  /*ee50*/  @!P0 NANOSLEEP.SYNCS 0x989680 ;  /* 0x009896800000895d */ /* 0x004fea0003900000 */
[----:B------:R-:W2:Y:S02]  /*ee60*/  @!P0 SYNCS.PHASECHK.TRANS64 P0, [R6+URZ], R5 ;  /* 0x00000005060085a7 */ /* 0x000ea4000800007f */
[----:B--2---:R-:W-:Y:S05]  /*ee70*/  @!P0 BRA `(.L_x_381) ;  /* 0xfffffffc00f08947 */ /* 0x004fea000383ffff */
[----:B------:R-:W-:Y:S05]  /*ee80*/  BRA `(.L_x_398) ;  /* 0xfffffff800ac7947 */ /* 0x000fea000383ffff */
.L_x_399:
[----:B------:R-:W-:-:S00]  /*ee90*/  BRA `(.L_x_399) ;  /* 0xfffffffc00fc7947 */ /* 0x000fc0000383ffff */
[----:B------:R-:W-:-:S00]  /*eea0*/  NOP ;  /* 0x0000000000007918 */ /* 0x000fc00000000000 */
        /* <DEDUP_REMOVED lines=13> */
.L_x_400:


//--------------------- .nv.global.init           --------------------------
	.section	.nv.global.init,"aw",@progbits
.nv.global.init:
	.type		$str$22,@object
	.size		$str$22,($str$23 - $str$22)
$str$22:
        /*0000*/ 	.byte	0x6b, 0x5f, 0x74, 0x69, 0x6c, 0x65, 0x5f, 0x63, 0x6f, 0x75, 0x6e, 0x74, 0x20, 0x3e, 0x3d, 0x20
        /*0010*/ 	.byte	0x31, 0x00
	.type		$str$23,@object
	.size		$str$23,(__unnamed_1 - $str$23)
$str$23:
        /*0012*/ 	.byte	0x2f, 0x74, 0x6d, 0x70, 0x2f, 0x63, 0x75, 0x74, 0x6c, 0x61, 0x73, 0x73, 0x5f, 0x73, 0x77, 0x65
        /*0022*/ 	.byte	0x65, 0x70, 0x5f, 0x73, 0x72, 0x63, 0x2f, 0x69, 0x6e, 0x63, 0x6c, 0x75, 0x64, 0x65, 0x2f, 0x63
        /*0032*/ 	.byte	0x75, 0x74, 0x6c, 0x61, 0x73, 0x73, 0x2f, 0x67, 0x65, 0x6d, 0x6d, 0x2f, 0x63, 0x6f, 0x6c, 0x6c
        /*0042*/ 	.byte	0x65, 0x63, 0x74, 0x69, 0x76, 0x65, 0x2f, 0x73, 0x6d, 0x39, 0x30, 0x5f, 0x6d, 0x6d, 0x61, 0x5f
        /*0052*/ 	.byte	0x74, 0x6d, 0x61, 0x5f, 0x67, 0x6d, 0x6d, 0x61, 0x5f, 0x73, 0x73, 0x5f, 0x77, 0x61, 0x72, 0x70
        /*0062*/ 	.byte	0x73, 0x70, 0x65, 0x63, 0x69, 0x61, 0x6c, 0x69, 0x7a, 0x65, 0x64, 0x2e, 0x68, 0x70, 0x70, 0x00
	.type		__unnamed_1,@object
	.size		__unnamed_1,(.L_0 - __unnamed_1)
__unnamed_1:
        /*0072*/ 	.byte	0x76, 0x6f, 0x69, 0x64, 0x20, 0x63, 0x75, 0x74, 0x6c, 0x61, 0x73, 0x73, 0x3a, 0x3a, 0x67, 0x65
        /* <DEDUP_REMOVED lines=180> */
        /*0bc2*/ 	.byte	0x6e, 0x74, 0x69, 0x74, 0x79, 0x5d, 0x00
.L_0:


//--------------------- .nv.shared._ZN7cutlass13device_kernelINS_4gemm6kernel13GemmUniversalIN4cute5tupleIJiiiiEEENS1_10collective13CollectiveMmaINS1_34MainloopSm90TmaGmmaWarpSpecializedILi10ENS5_IJNS4_1CILi2EEENSA_ILi1EEESC_EEENS1_35KernelTmaWarpSpecializedCooperativeEEENS5_IJNSA_ILi192EEENSA_ILi160EEENSA_ILi32EEEEEENS_6half_tENS5_IJlSC_lEEESK_SL_NS4_8TiledMMAINS4_8MMA_AtomIJNS4_4SM904GMMA25MMA_64x32x16_F32F16F16_SSILNSP_5MajorE0ELSR_0ELNSP_7ScaleInE1ELSS_1EEEEEENS4_6LayoutISD_NS5_IJSC_NSA_ILi0EEESW_EEEEENS5_IJNS4_10UnderscoreESZ_SZ_EEEEENS4_13SM90_TMA_LOADENS4_14ComposedLayoutINS4_7SwizzleILi2ELi4ELi3EEENS4_18smem_ptr_flag_bitsILi16EEENSV_INS5_IJNSA_ILi8EEESI_EEENS5_IJSI_SC_EEEEEEEvNS4_8identityENS4_23SM90_TMA_LOAD_MULTICASTES1C_vS1D_EENS_8epilogue10collective6detail29Sm90TmaWarpSpecializedAdapterINS1H_15DefaultEpilogueISK_SL_SL_NS1G_6thread17LinearCombinationISK_Li1EffLNS1L_9ScaleType4KindE0ELNS_15FloatRoundStyleE2ESK_EENS1_15EpilogueDefaultEEEEEvvEEEEvNT_6ParamsE --------------------------
	.section	.nv.shared._ZN7cutlass13device_kernelINS_4gemm6kernel13GemmUniversalIN4cute5tupleIJiiiiEEENS1_10collective13CollectiveMmaINS1_34MainloopSm90TmaGmmaWarpSpecializedILi10ENS5_IJNS4_1CILi2EEENSA_ILi1EEESC_EEENS1_35KernelTmaWarpSpecializedCooperativeEEENS5_IJNSA_ILi192EEENSA_ILi160EEENSA_ILi32EEEEEENS_6half_tENS5_IJlSC_lEEESK_SL_NS4_8TiledMMAINS4_8MMA_AtomIJNS4_4SM904GMMA25MMA_64x32x16_F32F16F16_SSILNSP_5MajorE0ELSR_0ELNSP_7ScaleInE1ELSS_1EEEEEENS4_6LayoutISD_NS5_IJSC_NSA_ILi0EEESW_EEEEENS5_IJNS4_10UnderscoreESZ_SZ_EEEEENS4_13SM90_TMA_LOADENS4_14ComposedLayoutINS4_7SwizzleILi2ELi4ELi3EEENS4_18smem_ptr_flag_bitsILi16EEENSV_INS5_IJNSA_ILi8EEESI_EEENS5_IJSI_SC_EEEEEEEvNS4_8identityENS4_23SM90_TMA_LOAD_MULTICASTES1C_vS1D_EENS_8epilogue10collective6detail29Sm90TmaWarpSpecializedAdapterINS1H_15DefaultEpilogueISK_SL_SL_NS1G_6thread17LinearCombinationISK_Li1EffLNS1L_9ScaleType4KindE0ELNS_15FloatRoundStyleE2ESK_EENS1_15EpilogueDefaultEEEEEvvEEEEvNT_6ParamsE,"aw",@nobits
	.sectionflags	@""
	.align	16
	.zero		1024


//--------------------- .nv.shared.reserved.0     --------------------------
	.section	.nv.shared.reserved.0,"aw",@nobits
	.weak		__nv_reservedSMEM_offset_0_alias
	.size		__nv_reservedSMEM_offset_0_alias, 0, 0
	.other		__nv_reservedSMEM_offset_0_alias,@"STO_CUDA_RESERVED_SHARED STV_DEFAULT"
__nv_reservedSMEM_offset_0_alias:
	.zero		0


//--------------------- .nv.global                --------------------------
	.section	.nv.global,"aw",@nobits
.nv.global:
	.type		_ZN39_INTERNAL_714552c0_4_k_cu_d8d24eb6_72284cute1_E,@object
	.size		_ZN39_INTERNAL_714552c0_4_k_cu_d8d24eb6_72284cute1_E,(_ZN39_INTERNAL_714552c0_4_k_cu_d8d24eb6_72284cuda3std3__45__cpo6cbeginE - _ZN39_INTERNAL_714552c0_4_k_cu_d8d24eb6_72284cute1_E)
_ZN39_INTERNAL_714552c0_4_k_cu_d8d24eb6_72284cute1_E:
	.zero		1
	.type		_ZN39_INTERNAL_714552c0_4_k_cu_d8d24eb6_72284cuda3std3__45__cpo6cbeginE,@object
	.size		_ZN39_INTERNAL_714552c0_4_k_cu_d8d24eb6_72284cuda3std3__45__cpo6cbeginE,(_ZN39_INTERNAL_714552c0_4_k_cu_d8d24eb6_72284cuda3std3__48in_placeE - _ZN39_INTERNAL_714552c0_4_k_cu_d8d24eb6_72284cuda3std3__45__cpo6cbeginE)
_ZN39_INTERNAL_714552c0_4_k_cu_d8d24eb6_72284cuda3std3__45__cpo6cbeginE:
	.zero		1
	.type		_ZN39_INTERNAL_714552c0_4_k_cu_d8d24eb6_72284cuda3std3__48in_placeE,@object
	.size		_ZN39_INTERNAL_714552c0_4_k_cu_d8d24eb6_72284cuda3std3__48in_placeE,(_ZN39_INTERNAL_714552c0_4_k_cu_d8d24eb6_72284cuda3std6ranges3__45__cpo9iter_moveE - _ZN39_INTERNAL_714552c0_4_k_cu_d8d24eb6_72284cuda3std3__48in_placeE)
_ZN39_INTERNAL_714552c0_4_k_cu_d8d24eb6_72284cuda3std3__48in_placeE:
	.zero		1
	.type		_ZN39_INTERNAL_714552c0_4_k_cu_d8d24eb6_72284cuda3std6ranges3__45__cpo9iter_moveE,@object
	.size		_ZN39_INTERNAL_714552c0_4_k_cu_d8d24eb6_72284cuda3std6ranges3__45__cpo9iter_moveE,(_ZN39_INTERNAL_714552c0_4_k_cu_d8d24eb6_72284cuda3std3__45__cpo5beginE - _ZN39_INTERNAL_714552c0_4_k_cu_d8d24eb6_72284cuda3std6ranges3__45__cpo9iter_moveE)
_ZN39_INTERNAL_714552c0_4_k_cu_d8d24eb6_72284cuda3std6ranges3__45__cpo9iter_moveE:
	.zero		1
	.type		_ZN39_INTERNAL_714552c0_4_k_cu_d8d24eb6_72284cuda3std3__45__cpo5beginE,@object
	.size		_ZN39_INTERNAL_714552c0_4_k_cu_d8d24eb6_72284cuda3std3__45__cpo5beginE,(_ZN39_INTERNAL_714552c0_4_k_cu_d8d24eb6_72284cuda3std3__441_GLOBAL__N__714552c0_4_k_cu_d8d24eb6_72286ignoreE - _ZN39_INTERNAL_714552c0_4_k_cu_d8d24eb6_72284cuda3std3__45__cpo5beginE)
_ZN39_INTERNAL_714552c0_4_k_cu_d8d24eb6_72284cuda3std3__45__cpo5beginE:
	.zero		1
	.type		_ZN39_INTERNAL_714552c0_4_k_cu_d8d24eb6_72284cuda3std3__441_GLOBAL__N__714552c0_4_k_cu_d8d24eb6_72286ignoreE,@object
	.size		_ZN39_INTERNAL_714552c0_4_k_cu_d8d24eb6_72284cuda3std3__441_GLOBAL__N__714552c0_4_k_cu_d8d24eb6_72286ignoreE,(_ZN39_INTERNAL_714552c0_4_k_cu_d8d24eb6_72284cute7productE - _ZN39_INTERNAL_714552c0_4_k_cu_d8d24eb6_72284cuda3std3__441_GLOBAL__N__714552c0_4_k_cu_d8d24eb6_72286ignoreE)
_ZN39_INTERNAL_714552c0_4_k_cu_d8d24eb6_72284cuda3std3__441_GLOBAL__N__714552c0_4_k_cu_d8d24eb6_72286ignoreE:
	.zero		1
	.type		_ZN39_INTERNAL_714552c0_4_k_cu_d8d24eb6_72284cute7productE,@object
	.size		_ZN39_INTERNAL_714552c0_4_k_cu_d8d24eb6_72284cute7productE,(_ZN39_INTERNAL_714552c0_4_k_cu_d8d24eb6_72284cuda3std3__45__cpo3endE - _ZN39_INTERNAL_714552c0_4_k_cu_d8d24eb6_72284cute7productE)
_ZN39_INTERNAL_714552c0_4_k_cu_d8d24eb6_72284cute7productE:
	.zero		1
	.type		_ZN39_INTERNAL_714552c0_4_k_cu_d8d24eb6_72284cuda3std3__45__cpo3endE,@object
	.size		_ZN39_INTERNAL_714552c0_4_k_cu_d8d24eb6_72284cuda3std3__45__cpo3endE,(_ZN39_INTERNAL_714552c0_4_k_cu_d8d24eb6_72284cuda3std3__419piecewise_constructE - _ZN39_INTERNAL_714552c0_4_k_cu_d8d24eb6_72284cuda3std3__45__cpo3endE)
_ZN39_INTERNAL_714552c0_4_k_cu_d8d24eb6_72284cuda3std3__45__cpo3endE:
	.zero		1
	.type		_ZN39_INTERNAL_714552c0_4_k_cu_d8d24eb6_72284cuda3std3__419piecewise_constructE,@object
	.size		_ZN39_INTERNAL_714552c0_4_k_cu_d8d24eb6_72284cuda3std3__419piecewise_constructE,(_ZN39_INTERNAL_714552c0_4_k_cu_d8d24eb6_72284cuda3std3__45__cpo4cendE - _ZN39_INTERNAL_714552c0_4_k_cu_d8d24eb6_72284cuda3std3__419piecewise_constructE)
_ZN39_INTERNAL_714552c0_4_k_cu_d8d24eb6_72284cuda3std3__419piecewise_constructE:
	.zero		1
	.type		_ZN39_INTERNAL_714552c0_4_k_cu_d8d24eb6_72284cuda3std3__45__cpo4cendE,@object
	.size		_ZN39_INTERNAL_714552c0_4_k_cu_d8d24eb6_72284cuda3std3__45__cpo4cendE,(_ZN39_INTERNAL_714552c0_4_k_cu_d8d24eb6_72284cuda3std6ranges3__45__cpo4swapE - _ZN39_INTERNAL_714552c0_4_k_cu_d8d24eb6_72284cuda3std3__45__cpo4cendE)
_ZN39_INTERNAL_714552c0_4_k_cu_d8d24eb6_72284cuda3std3__45__cpo4cendE:
	.zero		1
	.type		_ZN39_INTERNAL_714552c0_4_k_cu_d8d24eb6_72284cuda3std6ranges3__45__cpo4swapE,@object
	.size		_ZN39_INTERNAL_714552c0_4_k_cu_d8d24eb6_72284cuda3std6ranges3__45__cpo4swapE,(.L_8 - _ZN39_INTERNAL_714552c0_4_k_cu_d8d24eb6_72284cuda3std6ranges3__45__cpo4swapE)
_ZN39_INTERNAL_714552c0_4_k_cu_d8d24eb6_72284cuda3std6ranges3__45__cpo4swapE:
	.zero		1
.L_8:


//--------------------- .nv.constant0._ZN7cutlass13device_kernelINS_4gemm6kernel13GemmUniversalIN4cute5tupleIJiiiiEEENS1_10collective13CollectiveMmaINS1_34MainloopSm90TmaGmmaWarpSpecializedILi10ENS5_IJNS4_1CILi2EEENSA_ILi1EEESC_EEENS1_35KernelTmaWarpSpecializedCooperativeEEENS5_IJNSA_ILi192EEENSA_ILi160EEENSA_ILi32EEEEEENS_6half_tENS5_IJlSC_lEEESK_SL_NS4_8TiledMMAINS4_8MMA_AtomIJNS4_4SM904GMMA25MMA_64x32x16_F32F16F16_SSILNSP_5MajorE0ELSR_0ELNSP_7ScaleInE1ELSS_1EEEEEENS4_6LayoutISD_NS5_IJSC_NSA_ILi0EEESW_EEEEENS5_IJNS4_10UnderscoreESZ_SZ_EEEEENS4_13SM90_TMA_LOADENS4_14ComposedLayoutINS4_7SwizzleILi2ELi4ELi3EEENS4_18smem_ptr_flag_bitsILi16EEENSV_INS5_IJNSA_ILi8EEESI_EEENS5_IJSI_SC_EEEEEEEvNS4_8identityENS4_23SM90_TMA_LOAD_MULTICASTES1C_vS1D_EENS_8epilogue10collective6detail29Sm90TmaWarpSpecializedAdapterINS1H_15DefaultEpilogueISK_SL_SL_NS1G_6thread17LinearCombinationISK_Li1EffLNS1L_9ScaleType4KindE0ELNS_15FloatRoundStyleE2ESK_EENS1_15EpilogueDefaultEEEEEvvEEEEvNT_6ParamsE --------------------------
	.section	.nv.constant0._ZN7cutlass13device_kernelINS_4gemm6kernel13GemmUniversalIN4cute5tupleIJiiiiEEENS1_10collective13CollectiveMmaINS1_34MainloopSm90TmaGmmaWarpSpecializedILi10ENS5_IJNS4_1CILi2EEENSA_ILi1EEESC_EEENS1_35KernelTmaWarpSpecializedCooperativeEEENS5_IJNSA_ILi192EEENSA_ILi160EEENSA_ILi32EEEEEENS_6half_tENS5_IJlSC_lEEESK_SL_NS4_8TiledMMAINS4_8MMA_AtomIJNS4_4SM904GMMA25MMA_64x32x16_F32F16F16_SSILNSP_5MajorE0ELSR_0ELNSP_7ScaleInE1ELSS_1EEEEEENS4_6LayoutISD_NS5_IJSC_NSA_ILi0EEESW_EEEEENS5_IJNS4_10UnderscoreESZ_SZ_EEEEENS4_13SM90_TMA_LOADENS4_14ComposedLayoutINS4_7SwizzleILi2ELi4ELi3EEENS4_18smem_ptr_flag_bitsILi16EEENSV_INS5_IJNSA_ILi8EEESI_EEENS5_IJSI_SC_EEEEEEEvNS4_8identityENS4_23SM90_TMA_LOAD_MULTICASTES1C_vS1D_EENS_8epilogue10collective6detail29Sm90TmaWarpSpecializedAdapterINS1H_15DefaultEpilogueISK_SL_SL_NS1G_6thread17LinearCombinationISK_Li1EffLNS1L_9ScaleType4KindE0ELNS_15FloatRoundStyleE2ESK_EENS1_15EpilogueDefaultEEEEEvvEEEEvNT_6ParamsE,"a",@progbits
	.sectionflags	@""
	.align	4
.nv.constant0._ZN7cutlass13device_kernelINS_4gemm6kernel13GemmUniversalIN4cute5tupleIJiiiiEEENS1_10collective13CollectiveMmaINS1_34MainloopSm90TmaGmmaWarpSpecializedILi10ENS5_IJNS4_1CILi2EEENSA_ILi1EEESC_EEENS1_35KernelTmaWarpSpecializedCooperativeEEENS5_IJNSA_ILi192EEENSA_ILi160EEENSA_ILi32EEEEEENS_6half_tENS5_IJlSC_lEEESK_SL_NS4_8TiledMMAINS4_8MMA_AtomIJNS4_4SM904GMMA25MMA_64x32x16_F32F16F16_SSILNSP_5MajorE0ELSR_0ELNSP_7ScaleInE1ELSS_1EEEEEENS4_6LayoutISD_NS5_IJSC_NSA_ILi0EEESW_EEEEENS5_IJNS4_10UnderscoreESZ_SZ_EEEEENS4_13SM90_TMA_LOADENS4_14ComposedLayoutINS4_7SwizzleILi2ELi4ELi3EEENS4_18smem_ptr_flag_bitsILi16EEENSV_INS5_IJNSA_ILi8EEESI_EEENS5_IJSI_SC_EEEEEEEvNS4_8identityENS4_23SM90_TMA_LOAD_MULTICASTES1C_vS1D_EENS_8epilogue10collective6detail29Sm90TmaWarpSpecializedAdapterINS1H_15DefaultEpilogueISK_SL_SL_NS1G_6thread17LinearCombinationISK_Li1EffLNS1L_9ScaleType4KindE0ELNS_15FloatRoundStyleE2ESK_EENS1_15EpilogueDefaultEEEEEvvEEEEvNT_6ParamsE:
	.zero		1664


//--------------------- SYMBOLS --------------------------

	.type		.nv.reservedSmem.offset0,@object
	.size		.nv.reservedSmem.offset0,0x4
	.type		__assertfail,@function
